	.target	sm_90a

	.elftype	@"ET_EXEC"


//--------------------- .note.nv.tkinfo           --------------------------
	.section	.note.nv.tkinfo,"",@"SHT_NOTE"
	.sectionflags	@"SHF_NOTE_NV_TKINFO"
	.tkinfo
        /*0018*/ 	.word	0x00000002
        /*0030*/ 	.string	""
        /*0030*/ 	.string	"ptxas"
        /*0030*/ 	.string	"Cuda compilation tools, release 13.0, V13.0.88"
        /*0030*/ 	.string	"Build cuda_13.0.r13.0/compiler.36424714_0"
        /*0030*/ 	.string	"-arch sm_90a -m 64 "



//--------------------- .note.nv.cuinfo           --------------------------
	.section	.note.nv.cuinfo,"",@"SHT_NOTE"
	.sectionflags	@"SHF_NOTE_NV_CUINFO"
        /*0018*/ 	.short	0x0002
        /*001a*/ 	.short	0x005a
        /*001c*/ 	.short	0x0082
	.zero		2


//--------------------- .nv.info                  --------------------------
	.section	.nv.info,"",@"SHT_CUDA_INFO"
	.align	4


	//----- nvinfo : EIATTR_REGCOUNT
	.align		4
        /*0000*/ 	.byte	0x04, 0x2f
        /*0002*/ 	.short	(.L_15 - .L_14)
	.align		4
.L_14:
        /*0004*/ 	.word	index@(_ZN7cutlass13device_kernelINS_4gemm6kernel13GemmUniversalIN4cute5tupleIJiiiiEEENS1_10collective13CollectiveMmaINS1_34MainloopSm90TmaGmmaWarpSpecializedILi11ENS5_IJNS4_1CILi1EEESB_SB_EEENS1_35KernelTmaWarpSpecializedCooperativeEEENS5_IJNSA_ILi256EEENSA_ILi64EEENSA_ILi32EEEEEENS_6half_tENS5_IJlSB_lEEESJ_SK_NS4_8TiledMMAINS4_8MMA_AtomIJNS4_4SM904GMMA25MMA_64x64x16_F32F16F16_SSILNSO_5MajorE0ELSQ_0ELNSO_7ScaleInE1ELSR_1EEEEEENS4_6LayoutINS5_IJNSA_ILi2EEESB_SB_EEENS5_IJSB_NSA_ILi0EEESX_EEEEENS5_IJNS4_10UnderscoreES10_S10_EEEEENS4_13SM90_TMA_LOADENS4_14ComposedLayoutINS4_7SwizzleILi2ELi4ELi3EEENS4_18smem_ptr_flag_bitsILi16EEENSU_INS5_IJNSA_ILi8EEESH_EEENS5_IJSH_SB_EEEEEEEvNS4_8identityES13_S1D_vS1E_EENS_8epilogue10collective6detail29Sm90TmaWarpSpecializedAdapterINS1H_15DefaultEpilogueISJ_SK_SK_NS1G_6thread17LinearCombinationISJ_Li1EffLNS1L_9ScaleType4KindE0ELNS_15FloatRoundStyleE2ESJ_EENS1_15EpilogueDefaultEEEEEvvEEEEvNT_6ParamsE)
        /*0008*/ 	.word	0x000000a8


	//----- nvinfo : EIATTR_FRAME_SIZE
	.align		4
.L_15:
        /*000c*/ 	.byte	0x04, 0x11
        /*000e*/ 	.short	(.L_17 - .L_16)
	.align		4
.L_16:
        /*0010*/ 	.word	index@(_ZN7cutlass13device_kernelINS_4gemm6kernel13GemmUniversalIN4cute5tupleIJiiiiEEENS1_10collective13CollectiveMmaINS1_34MainloopSm90TmaGmmaWarpSpecializedILi11ENS5_IJNS4_1CILi1EEESB_SB_EEENS1_35KernelTmaWarpSpecializedCooperativeEEENS5_IJNSA_ILi256EEENSA_ILi64EEENSA_ILi32EEEEEENS_6half_tENS5_IJlSB_lEEESJ_SK_NS4_8TiledMMAINS4_8MMA_AtomIJNS4_4SM904GMMA25MMA_64x64x16_F32F16F16_SSILNSO_5MajorE0ELSQ_0ELNSO_7ScaleInE1ELSR_1EEEEEENS4_6LayoutINS5_IJNSA_ILi2EEESB_SB_EEENS5_IJSB_NSA_ILi0EEESX_EEEEENS5_IJNS4_10UnderscoreES10_S10_EEEEENS4_13SM90_TMA_LOADENS4_14ComposedLayoutINS4_7SwizzleILi2ELi4ELi3EEENS4_18smem_ptr_flag_bitsILi16EEENSU_INS5_IJNSA_ILi8EEESH_EEENS5_IJSH_SB_EEEEEEEvNS4_8identityES13_S1D_vS1E_EENS_8epilogue10collective6detail29Sm90TmaWarpSpecializedAdapterINS1H_15DefaultEpilogueISJ_SK_SK_NS1G_6thread17LinearCombinationISJ_Li1EffLNS1L_9ScaleType4KindE0ELNS_15FloatRoundStyleE2ESJ_EENS1_15EpilogueDefaultEEEEEvvEEEEvNT_6ParamsE)
        /*0014*/ 	.word	0x00000000


	//----- nvinfo : EIATTR_MIN_STACK_SIZE
	.align		4
.L_17:
        /*0018*/ 	.byte	0x04, 0x12
        /*001a*/ 	.short	(.L_19 - .L_18)
	.align		4
.L_18:
        /*001c*/ 	.word	index@(_ZN7cutlass13device_kernelINS_4gemm6kernel13GemmUniversalIN4cute5tupleIJiiiiEEENS1_10collective13CollectiveMmaINS1_34MainloopSm90TmaGmmaWarpSpecializedILi11ENS5_IJNS4_1CILi1EEESB_SB_EEENS1_35KernelTmaWarpSpecializedCooperativeEEENS5_IJNSA_ILi256EEENSA_ILi64EEENSA_ILi32EEEEEENS_6half_tENS5_IJlSB_lEEESJ_SK_NS4_8TiledMMAINS4_8MMA_AtomIJNS4_4SM904GMMA25MMA_64x64x16_F32F16F16_SSILNSO_5MajorE0ELSQ_0ELNSO_7ScaleInE1ELSR_1EEEEEENS4_6LayoutINS5_IJNSA_ILi2EEESB_SB_EEENS5_IJSB_NSA_ILi0EEESX_EEEEENS5_IJNS4_10UnderscoreES10_S10_EEEEENS4_13SM90_TMA_LOADENS4_14ComposedLayoutINS4_7SwizzleILi2ELi4ELi3EEENS4_18smem_ptr_flag_bitsILi16EEENSU_INS5_IJNSA_ILi8EEESH_EEENS5_IJSH_SB_EEEEEEEvNS4_8identityES13_S1D_vS1E_EENS_8epilogue10collective6detail29Sm90TmaWarpSpecializedAdapterINS1H_15DefaultEpilogueISJ_SK_SK_NS1G_6thread17LinearCombinationISJ_Li1EffLNS1L_9ScaleType4KindE0ELNS_15FloatRoundStyleE2ESJ_EENS1_15EpilogueDefaultEEEEEvvEEEEvNT_6ParamsE)
        /*0020*/ 	.word	0x00000000
.L_19:


//--------------------- .nv.compat                --------------------------
	.section	.nv.compat,"",@"SHT_CUDA_COMPAT_INFO"
	.align	4
        /*0000*/ 	.byte	0x02, 0x09, 0x01, 0x00, 0x02, 0x02, 0x04, 0x00, 0x02, 0x05, 0x05, 0x00, 0x03, 0x07, 0x01, 0x01
        /*0010*/ 	.byte	0x02, 0x03, 0x01, 0x00, 0x02, 0x06, 0x01, 0x00, 0x04, 0x0b, 0x08, 0x00, 0x00, 0x00, 0x00, 0x00
        /*0020*/ 	.byte	0x00, 0x00, 0x00, 0x00


//--------------------- .nv.info._ZN7cutlass13device_kernelINS_4gemm6kernel13GemmUniversalIN4cute5tupleIJiiiiEEENS1_10collective13CollectiveMmaINS1_34MainloopSm90TmaGmmaWarpSpecializedILi11ENS5_IJNS4_1CILi1EEESB_SB_EEENS1_35KernelTmaWarpSpecializedCooperativeEEENS5_IJNSA_ILi256EEENSA_ILi64EEENSA_ILi32EEEEEENS_6half_tENS5_IJlSB_lEEESJ_SK_NS4_8TiledMMAINS4_8MMA_AtomIJNS4_4SM904GMMA25MMA_64x64x16_F32F16F16_SSILNSO_5MajorE0ELSQ_0ELNSO_7ScaleInE1ELSR_1EEEEEENS4_6LayoutINS5_IJNSA_ILi2EEESB_SB_EEENS5_IJSB_NSA_ILi0EEESX_EEEEENS5_IJNS4_10UnderscoreES10_S10_EEEEENS4_13SM90_TMA_LOADENS4_14ComposedLayoutINS4_7SwizzleILi2ELi4ELi3EEENS4_18smem_ptr_flag_bitsILi16EEENSU_INS5_IJNSA_ILi8EEESH_EEENS5_IJSH_SB_EEEEEEEvNS4_8identityES13_S1D_vS1E_EENS_8epilogue10collective6detail29Sm90TmaWarpSpecializedAdapterINS1H_15DefaultEpilogueISJ_SK_SK_NS1G_6thread17LinearCombinationISJ_Li1EffLNS1L_9ScaleType4KindE0ELNS_15FloatRoundStyleE2ESJ_EENS1_15EpilogueDefaultEEEEEvvEEEEvNT_6ParamsE --------------------------
	.section	.nv.info._ZN7cutlass13device_kernelINS_4gemm6kernel13GemmUniversalIN4cute5tupleIJiiiiEEENS1_10collective13CollectiveMmaINS1_34MainloopSm90TmaGmmaWarpSpecializedILi11ENS5_IJNS4_1CILi1EEESB_SB_EEENS1_35KernelTmaWarpSpecializedCooperativeEEENS5_IJNSA_ILi256EEENSA_ILi64EEENSA_ILi32EEEEEENS_6half_tENS5_IJlSB_lEEESJ_SK_NS4_8TiledMMAINS4_8MMA_AtomIJNS4_4SM904GMMA25MMA_64x64x16_F32F16F16_SSILNSO_5MajorE0ELSQ_0ELNSO_7ScaleInE1ELSR_1EEEEEENS4_6LayoutINS5_IJNSA_ILi2EEESB_SB_EEENS5_IJSB_NSA_ILi0EEESX_EEEEENS5_IJNS4_10UnderscoreES10_S10_EEEEENS4_13SM90_TMA_LOADENS4_14ComposedLayoutINS4_7SwizzleILi2ELi4ELi3EEENS4_18smem_ptr_flag_bitsILi16EEENSU_INS5_IJNSA_ILi8EEESH_EEENS5_IJSH_SB_EEEEEEEvNS4_8identityES13_S1D_vS1E_EENS_8epilogue10collective6detail29Sm90TmaWarpSpecializedAdapterINS1H_15DefaultEpilogueISJ_SK_SK_NS1G_6thread17LinearCombinationISJ_Li1EffLNS1L_9ScaleType4KindE0ELNS_15FloatRoundStyleE2ESJ_EENS1_15EpilogueDefaultEEEEEvvEEEEvNT_6ParamsE,"",@"SHT_CUDA_INFO"
	.sectionflags	@""
	.align	4


	//----- nvinfo : EIATTR_CUDA_API_VERSION
	.align		4
        /*0000*/ 	.byte	0x04, 0x37
        /*0002*/ 	.short	(.L_21 - .L_20)
.L_20:
        /*0004*/ 	.word	0x00000082


	//----- nvinfo : EIATTR_KPARAM_INFO
	.align		4
.L_21:
        /*0008*/ 	.byte	0x04, 0x17
        /*000a*/ 	.short	(.L_23 - .L_22)
.L_22:
        /*000c*/ 	.word	0x00000000
        /*0010*/ 	.short	0x0000
        /*0012*/ 	.short	0x0070
        /*0014*/ 	.byte	0x00, 0xf0, 0x01, 0x10


	//----- nvinfo : EIATTR_SPARSE_MMA_MASK
	.align		4
.L_23:
        /*0018*/ 	.byte	0x03, 0x50
        /*001a*/ 	.short	0x0000


	//----- nvinfo : EIATTR_MAXREG_COUNT
	.align		4
        /*001c*/ 	.byte	0x03, 0x1b
        /*001e*/ 	.short	0x00a8


	//----- nvinfo : EIATTR_NUM_BARRIERS
	.align		4
        /*0020*/ 	.byte	0x02, 0x4c
        /*0022*/ 	.byte	0x01
	.zero		1


	//----- nvinfo : EIATTR_EXTERNS
	.align		4
        /*0024*/ 	.byte	0x04, 0x0f
        /*0026*/ 	.short	(.L_25 - .L_24)


	//   ....[0]....
	.align		4
.L_24:
        /*0028*/ 	.word	index@(__assertfail)


	//----- nvinfo : EIATTR_MERCURY_ISA_VERSION
	.align		4
.L_25:
        /*002c*/ 	.byte	0x03, 0x5f
        /*002e*/ 	.short	0x0101


	//----- nvinfo : EIATTR_INT_WARP_WIDE_INSTR_OFFSETS
	.align		4
        /*0030*/ 	.byte	0x04, 0x31
        /*0032*/ 	.short	(.L_27 - .L_26)


	//   ....[0]....
.L_26:
        /*0034*/ 	.word	0x00000490


	//   ....[1]....
        /*0038*/ 	.word	0x000004a0


	//   ....[2]....
        /*003c*/ 	.word	0x000005e0


	//----- nvinfo : EIATTR_COOP_GROUP_MASK_REGIDS
	.align		4
.L_27:
        /*0040*/ 	.byte	0x04, 0x29
        /*0042*/ 	.short	(.L_29 - .L_28)


	//   ....[0]....
.L_28:
        /*0044*/ 	.word	0xffffffff


	//   ....[1]....
        /*0048*/ 	.word	0xffffffff


	//   ....[2]....
        /*004c*/ 	.word	0xffffffff


	//   ....[3]....
        /*0050*/ 	.word	0xffffffff


	//   ....[4]....
        /*0054*/ 	.word	0xffffffff


	//----- nvinfo : EIATTR_COOP_GROUP_INSTR_OFFSETS
	.align		4
.L_29:
        /*0058*/ 	.byte	0x04, 0x28
        /*005a*/ 	.short	(.L_31 - .L_30)


	//   ....[0]....
.L_30:
        /*005c*/ 	.word	0x00000060


	//   ....[1]....
        /*0060*/ 	.word	0x00000070


	//   ....[2]....
        /*0064*/ 	.word	0x00000130


	//   ....[3]....
        /*0068*/ 	.word	0x000003d0


	//   ....[4]....
        /*006c*/ 	.word	0x000012f0


	//----- nvinfo : EIATTR_REG_RECONFIG
	.align		4
.L_31:
        /*0070*/ 	.byte	0x01, 0x54
	.zero		2


	//----- nvinfo : EIATTR_SYSCALL_OFFSETS
	.align		4
        /*0074*/ 	.byte	0x04, 0x46
        /*0076*/ 	.short	(.L_33 - .L_32)


	//   ....[0]....
.L_32:
        /*0078*/ 	.word	0x000014e0


	//----- nvinfo : EIATTR_MBARRIER_INSTR_OFFSETS
	.align		4
.L_33:
        /*007c*/ 	.byte	0x04, 0x39
        /*007e*/ 	.short	(.L_35 - .L_34)


	//   ....[0]....
.L_34:
        /*0080*/ 	.word	0x00000250
        /*0084*/ 	.word	0x000000ff
        /*0088*/ 	.word	0x00000000
        /*008c*/ 	.short	0x0100
        /*008e*/ 	.byte	0x08
	.zero		1


	//   ....[1]....
        /*0090*/ 	.word	0x00000260
        /*0094*/ 	.word	0x000000ff
        /*0098*/ 	.word	0x00000058
        /*009c*/ 	.short	0x0100
        /*009e*/ 	.byte	0x08
	.zero		1


	//   ....[2]....
        /*00a0*/ 	.word	0x00000270
        /*00a4*/ 	.word	0x000000ff
        /*00a8*/ 	.word	0x00000008
        /*00ac*/ 	.short	0x0100
        /*00ae*/ 	.byte	0x08
	.zero		1


	//   ....[3]....
        /*00b0*/ 	.word	0x00000280
        /*00b4*/ 	.word	0x000000ff
        /*00b8*/ 	.word	0x00000060
        /*00bc*/ 	.short	0x0100
        /*00be*/ 	.byte	0x08
	.zero		1


	//   ....[4]....
        /*00c0*/ 	.word	0x00000290
        /*00c4*/ 	.word	0x000000ff
        /*00c8*/ 	.word	0x00000010
        /*00cc*/ 	.short	0x0100
        /*00ce*/ 	.byte	0x08
	.zero		1


	//   ....[5]....
        /*00d0*/ 	.word	0x000002a0
        /*00d4*/ 	.word	0x000000ff
        /*00d8*/ 	.word	0x00000068
        /*00dc*/ 	.short	0x0100
        /*00de*/ 	.byte	0x08
	.zero		1


	//   ....[6]....
        /*00e0*/ 	.word	0x000002b0
        /*00e4*/ 	.word	0x000000ff
        /*00e8*/ 	.word	0x00000018
        /*00ec*/ 	.short	0x0100
        /*00ee*/ 	.byte	0x08
	.zero		1


	//   ....[7]....
        /*00f0*/ 	.word	0x000002c0
        /*00f4*/ 	.word	0x000000ff
        /*00f8*/ 	.word	0x00000070
        /*00fc*/ 	.short	0x0100
        /*00fe*/ 	.byte	0x08
	.zero		1


	//   ....[8]....
        /*0100*/ 	.word	0x000002d0
        /*0104*/ 	.word	0x000000ff
        /*0108*/ 	.word	0x00000020
        /*010c*/ 	.short	0x0100
        /*010e*/ 	.byte	0x08
	.zero		1


	//   ....[9]....
        /*0110*/ 	.word	0x000002e0
        /*0114*/ 	.word	0x000000ff
        /*0118*/ 	.word	0x00000078
        /*011c*/ 	.short	0x0100
        /*011e*/ 	.byte	0x08
	.zero		1


	//   ....[10]....
        /*0120*/ 	.word	0x000002f0
        /*0124*/ 	.word	0x000000ff
        /*0128*/ 	.word	0x00000028
        /*012c*/ 	.short	0x0100
        /*012e*/ 	.byte	0x08
	.zero		1


	//   ....[11]....
        /*0130*/ 	.word	0x00000300
        /*0134*/ 	.word	0x000000ff
        /*0138*/ 	.word	0x00000080
        /*013c*/ 	.short	0x0100
        /*013e*/ 	.byte	0x08
	.zero		1


	//   ....[12]....
        /*0140*/ 	.word	0x00000310
        /*0144*/ 	.word	0x000000ff
        /*0148*/ 	.word	0x00000030
        /*014c*/ 	.short	0x0100
        /*014e*/ 	.byte	0x08
	.zero		1


	//   ....[13]....
        /*0150*/ 	.word	0x00000320
        /*0154*/ 	.word	0x000000ff
        /*0158*/ 	.word	0x00000088
        /*015c*/ 	.short	0x0100
        /*015e*/ 	.byte	0x08
	.zero		1


	//   ....[14]....
        /*0160*/ 	.word	0x00000330
        /*0164*/ 	.word	0x000000ff
        /*0168*/ 	.word	0x00000038
        /*016c*/ 	.short	0x0100
        /*016e*/ 	.byte	0x08
	.zero		1


	//   ....[15]....
        /*0170*/ 	.word	0x00000340
        /*0174*/ 	.word	0x000000ff
        /*0178*/ 	.word	0x00000090
        /*017c*/ 	.short	0x0100
        /*017e*/ 	.byte	0x08
	.zero		1


	//   ....[16]....
        /*0180*/ 	.word	0x00000350
        /*0184*/ 	.word	0x000000ff
        /*0188*/ 	.word	0x00000040
        /*018c*/ 	.short	0x0100
        /*018e*/ 	.byte	0x08
	.zero		1


	//   ....[17]....
        /*0190*/ 	.word	0x00000360
        /*0194*/ 	.word	0x000000ff
        /*0198*/ 	.word	0x00000098
        /*019c*/ 	.short	0x0100
        /*019e*/ 	.byte	0x08
	.zero		1


	//   ....[18]....
        /*01a0*/ 	.word	0x00000370
        /*01a4*/ 	.word	0x000000ff
        /*01a8*/ 	.word	0x00000048
        /*01ac*/ 	.short	0x0100
        /*01ae*/ 	.byte	0x08
	.zero		1


	//   ....[19]....
        /*01b0*/ 	.word	0x00000380
        /*01b4*/ 	.word	0x000000ff
        /*01b8*/ 	.word	0x000000a0
        /*01bc*/ 	.short	0x0100
        /*01be*/ 	.byte	0x08
	.zero		1


	//   ....[20]....
        /*01c0*/ 	.word	0x00000390
        /*01c4*/ 	.word	0x000000ff
        /*01c8*/ 	.word	0x00000050
        /*01cc*/ 	.short	0x0100
        /*01ce*/ 	.byte	0x08
	.zero		1


	//   ....[21]....
        /*01d0*/ 	.word	0x000003a0
        /*01d4*/ 	.word	0x000000ff
        /*01d8*/ 	.word	0x000000a8
        /*01dc*/ 	.short	0x0100
        /*01de*/ 	.byte	0x08
	.zero		1


	//   ....[22]....
        /*01e0*/ 	.word	0x00000660
        /*01e4*/ 	.word	0x000000ff
        /*01e8*/ 	.word	0x000000c0
        /*01ec*/ 	.short	0x0100
        /*01ee*/ 	.byte	0x08
	.zero		1


	//   ....[23]....
        /*01f0*/ 	.word	0x000006e0
        /*01f4*/ 	.word	0x000000ff
        /*01f8*/ 	.word	0x000000c8
        /*01fc*/ 	.short	0x0100
        /*01fe*/ 	.byte	0x08
	.zero		1


	//   ....[24]....
        /*0200*/ 	.word	0x00001560
        /*0204*/ 	.word	0x00000003
        /*0208*/ 	.word	0x00000000
        /*020c*/ 	.short	0x010a
        /*020e*/ 	.byte	0x3f
	.zero		1


	//   ....[25]....
        /*0210*/ 	.word	0x000015c0
        /*0214*/ 	.word	0x00000003
        /*0218*/ 	.word	0x00000000
        /*021c*/ 	.short	0x010a
        /*021e*/ 	.byte	0x3f
	.zero		1


	//   ....[26]....
        /*0220*/ 	.word	0x000018f0
        /*0224*/ 	.word	0x000000ff
        /*0228*/ 	.word	0x00000000
        /*022c*/ 	.short	0x010a
        /*022e*/ 	.byte	0x04
	.zero		1


	//   ....[27]....
        /*0230*/ 	.word	0x00001930
        /*0234*/ 	.word	0x000000ff
        /*0238*/ 	.word	0x00000000
        /*023c*/ 	.short	0x010a
        /*023e*/ 	.byte	0x04
	.zero		1


	//   ....[28]....
        /*0240*/ 	.word	0x00001b70
        /*0244*/ 	.word	0x000000ff
        /*0248*/ 	.word	0x00000000
        /*024c*/ 	.short	0x0101
        /*024e*/ 	.byte	0x04
	.zero		1


	//   ....[29]....
        /*0250*/ 	.word	0x00001d50
        /*0254*/ 	.word	0x000000ff
        /*0258*/ 	.word	0x00000000
        /*025c*/ 	.short	0x0101
        /*025e*/ 	.byte	0x06
	.zero		1


	//   ....[30]....
        /*0260*/ 	.word	0x00007a90
        /*0264*/ 	.word	0x0000000e
        /*0268*/ 	.word	0x00000058
        /*026c*/ 	.short	0x010a
        /*026e*/ 	.byte	0x3f
	.zero		1


	//   ....[31]....
        /*0270*/ 	.word	0x00007e20
        /*0274*/ 	.word	0x00000006
        /*0278*/ 	.word	0x000000c8
        /*027c*/ 	.short	0x0101
        /*027e*/ 	.byte	0x3f
	.zero		1


	//   ....[32]....
        /*0280*/ 	.word	0x00008540
        /*0284*/ 	.word	0x00000007
        /*0288*/ 	.word	0x00000000
        /*028c*/ 	.short	0x010a
        /*028e*/ 	.byte	0x3f
	.zero		1


	//   ....[33]....
        /*0290*/ 	.word	0x000085c0
        /*0294*/ 	.word	0x00000009
        /*0298*/ 	.word	0x00000000
        /*029c*/ 	.short	0x010a
        /*029e*/ 	.byte	0x3f
	.zero		1


	//   ....[34]....
        /*02a0*/ 	.word	0x00008650
        /*02a4*/ 	.word	0x00000006
        /*02a8*/ 	.word	0x00000000
        /*02ac*/ 	.short	0x010a
        /*02ae*/ 	.byte	0x3f
	.zero		1


	//   ....[35]....
        /*02b0*/ 	.word	0x000086e0
        /*02b4*/ 	.word	0x00000009
        /*02b8*/ 	.word	0x00000000
        /*02bc*/ 	.short	0x010a
        /*02be*/ 	.byte	0x3f
	.zero		1


	//   ....[36]....
        /*02c0*/ 	.word	0x00008770
        /*02c4*/ 	.word	0x00000006
        /*02c8*/ 	.word	0x00000000
        /*02cc*/ 	.short	0x010a
        /*02ce*/ 	.byte	0x3f
	.zero		1


	//   ....[37]....
        /*02d0*/ 	.word	0x00008800
        /*02d4*/ 	.word	0x00000009
        /*02d8*/ 	.word	0x00000000
        /*02dc*/ 	.short	0x010a
        /*02de*/ 	.byte	0x3f
	.zero		1


	//   ....[38]....
        /*02e0*/ 	.word	0x00008890
        /*02e4*/ 	.word	0x00000006
        /*02e8*/ 	.word	0x00000000
        /*02ec*/ 	.short	0x010a
        /*02ee*/ 	.byte	0x3f
	.zero		1


	//   ....[39]....
        /*02f0*/ 	.word	0x00008920
        /*02f4*/ 	.word	0x00000009
        /*02f8*/ 	.word	0x00000000
        /*02fc*/ 	.short	0x010a
        /*02fe*/ 	.byte	0x3f
	.zero		1


	//   ....[40]....
        /*0300*/ 	.word	0x000089b0
        /*0304*/ 	.word	0x00000006
        /*0308*/ 	.word	0x00000000
        /*030c*/ 	.short	0x010a
        /*030e*/ 	.byte	0x3f
	.zero		1


	//   ....[41]....
        /*0310*/ 	.word	0x00008a40
        /*0314*/ 	.word	0x00000009
        /*0318*/ 	.word	0x00000000
        /*031c*/ 	.short	0x010a
        /*031e*/ 	.byte	0x3f
	.zero		1


	//   ....[42]....
        /*0320*/ 	.word	0x00008ad0
        /*0324*/ 	.word	0x00000003
        /*0328*/ 	.word	0x00000000
        /*032c*/ 	.short	0x010a
        /*032e*/ 	.byte	0x3f
	.zero		1


	//   ....[43]....
        /*0330*/ 	.word	0x00008b30
        /*0334*/ 	.word	0x00000003
        /*0338*/ 	.word	0x00000000
        /*033c*/ 	.short	0x010a
        /*033e*/ 	.byte	0x3f
	.zero		1


	//   ....[44]....
        /*0340*/ 	.word	0x00008b90
        /*0344*/ 	.word	0x00000004
        /*0348*/ 	.word	0x00000000
        /*034c*/ 	.short	0x010a
        /*034e*/ 	.byte	0x3f
	.zero		1


	//   ....[45]....
        /*0350*/ 	.word	0x00008c60
        /*0354*/ 	.word	0x0000000e
        /*0358*/ 	.word	0x00000058
        /*035c*/ 	.short	0x010a
        /*035e*/ 	.byte	0x3f
	.zero		1


	//   ....[46]....
        /*0360*/ 	.word	0x00008d30
        /*0364*/ 	.word	0x00000007
        /*0368*/ 	.word	0x00000000
        /*036c*/ 	.short	0x010a
        /*036e*/ 	.byte	0x3f
	.zero		1


	//   ....[47]....
        /*0370*/ 	.word	0x00008d80
        /*0374*/ 	.word	0x00000009
        /*0378*/ 	.word	0x00000000
        /*037c*/ 	.short	0x010a
        /*037e*/ 	.byte	0x3f
	.zero		1


	//   ....[48]....
        /*0380*/ 	.word	0x00008dd0
        /*0384*/ 	.word	0x00000006
        /*0388*/ 	.word	0x00000000
        /*038c*/ 	.short	0x010a
        /*038e*/ 	.byte	0x3f
	.zero		1


	//   ....[49]....
        /*0390*/ 	.word	0x00008e20
        /*0394*/ 	.word	0x00000009
        /*0398*/ 	.word	0x00000000
        /*039c*/ 	.short	0x010a
        /*039e*/ 	.byte	0x3f
	.zero		1


	//   ....[50]....
        /*03a0*/ 	.word	0x00008e70
        /*03a4*/ 	.word	0x00000006
        /*03a8*/ 	.word	0x00000000
        /*03ac*/ 	.short	0x010a
        /*03ae*/ 	.byte	0x3f
	.zero		1


	//   ....[51]....
        /*03b0*/ 	.word	0x00008ec0
        /*03b4*/ 	.word	0x00000009
        /*03b8*/ 	.word	0x00000000
        /*03bc*/ 	.short	0x010a
        /*03be*/ 	.byte	0x3f
	.zero		1


	//   ....[52]....
        /*03c0*/ 	.word	0x00008f10
        /*03c4*/ 	.word	0x00000006
        /*03c8*/ 	.word	0x00000000
        /*03cc*/ 	.short	0x010a
        /*03ce*/ 	.byte	0x3f
	.zero		1


	//   ....[53]....
        /*03d0*/ 	.word	0x00008f60
        /*03d4*/ 	.word	0x00000009
        /*03d8*/ 	.word	0x00000000
        /*03dc*/ 	.short	0x010a
        /*03de*/ 	.byte	0x3f
	.zero		1


	//   ....[54]....
        /*03e0*/ 	.word	0x00008fb0
        /*03e4*/ 	.word	0x00000006
        /*03e8*/ 	.word	0x00000000
        /*03ec*/ 	.short	0x010a
        /*03ee*/ 	.byte	0x3f
	.zero		1


	//   ....[55]....
        /*03f0*/ 	.word	0x00009000
        /*03f4*/ 	.word	0x00000009
        /*03f8*/ 	.word	0x00000000
        /*03fc*/ 	.short	0x010a
        /*03fe*/ 	.byte	0x3f
	.zero		1


	//----- nvinfo : EIATTR_NUM_MBARRIERS
	.align		4
.L_35:
        /*0400*/ 	.byte	0x03, 0x38
        /*0402*/ 	.short	0x0018


	//----- nvinfo : EIATTR_EXIT_INSTR_OFFSETS
	.align		4
        /*0404*/ 	.byte	0x04, 0x1c
        /*0406*/ 	.short	(.L_37 - .L_36)


	//   ....[0]....
.L_36:
        /*0408*/ 	.word	0x00000780


	//   ....[1]....
        /*040c*/ 	.word	0x00001050


	//   ....[2]....
        /*0410*/ 	.word	0x00007170


	//   ....[3]....
        /*0414*/ 	.word	0x000077a0


	//   ....[4]....
        /*0418*/ 	.word	0x00008b20


	//----- nvinfo : EIATTR_MAX_THREADS
	.align		4
.L_37:
        /*041c*/ 	.byte	0x04, 0x05
        /*041e*/ 	.short	(.L_39 - .L_38)
.L_38:
        /*0420*/ 	.word	0x00000180
        /*0424*/ 	.word	0x00000001
        /*0428*/ 	.word	0x00000001


	//----- nvinfo : EIATTR_CRS_STACK_SIZE
	.align		4
.L_39:
        /*042c*/ 	.byte	0x04, 0x1e
        /*042e*/ 	.short	(.L_41 - .L_40)
.L_40:
        /*0430*/ 	.word	0x00000000


	//----- nvinfo : EIATTR_CBANK_PARAM_SIZE
	.align		4
.L_41:
        /*0434*/ 	.byte	0x03, 0x19
        /*0436*/ 	.short	0x0470


	//----- nvinfo : EIATTR_PARAM_CBANK
	.align		4
        /*0438*/ 	.byte	0x04, 0x0a
        /*043a*/ 	.short	(.L_43 - .L_42)
	.align		4
.L_42:
        /*043c*/ 	.word	index@(.nv.constant0._ZN7cutlass13device_kernelINS_4gemm6kernel13GemmUniversalIN4cute5tupleIJiiiiEEENS1_10collective13CollectiveMmaINS1_34MainloopSm90TmaGmmaWarpSpecializedILi11ENS5_IJNS4_1CILi1EEESB_SB_EEENS1_35KernelTmaWarpSpecializedCooperativeEEENS5_IJNSA_ILi256EEENSA_ILi64EEENSA_ILi32EEEEEENS_6half_tENS5_IJlSB_lEEESJ_SK_NS4_8TiledMMAINS4_8MMA_AtomIJNS4_4SM904GMMA25MMA_64x64x16_F32F16F16_SSILNSO_5MajorE0ELSQ_0ELNSO_7ScaleInE1ELSR_1EEEEEENS4_6LayoutINS5_IJNSA_ILi2EEESB_SB_EEENS5_IJSB_NSA_ILi0EEESX_EEEEENS5_IJNS4_10UnderscoreES10_S10_EEEEENS4_13SM90_TMA_LOADENS4_14ComposedLayoutINS4_7SwizzleILi2ELi4ELi3EEENS4_18smem_ptr_flag_bitsILi16EEENSU_INS5_IJNSA_ILi8EEESH_EEENS5_IJSH_SB_EEEEEEEvNS4_8identityES13_S1D_vS1E_EENS_8epilogue10collective6detail29Sm90TmaWarpSpecializedAdapterINS1H_15DefaultEpilogueISJ_SK_SK_NS1G_6thread17LinearCombinationISJ_Li1EffLNS1L_9ScaleType4KindE0ELNS_15FloatRoundStyleE2ESJ_EENS1_15EpilogueDefaultEEEEEvvEEEEvNT_6ParamsE)
        /*0440*/ 	.short	0x0210
        /*0442*/ 	.short	0x0470


	//----- nvinfo : EIATTR_SW_WAR
	.align		4
.L_43:
        /*0444*/ 	.byte	0x04, 0x36
        /*0446*/ 	.short	(.L_45 - .L_44)
.L_44:
        /*0448*/ 	.word	0x00000008
.L_45:


//--------------------- .nv.callgraph             --------------------------
	.section	.nv.callgraph,"",@"SHT_CUDA_CALLGRAPH"
	.align	4
	.sectionentsize	8
	.align		4
        /*0000*/ 	.word	0x00000000
	.align		4
        /*0004*/ 	.word	0xffffffff
	.align		4
        /*0008*/ 	.word	index@(_ZN7cutlass13device_kernelINS_4gemm6kernel13GemmUniversalIN4cute5tupleIJiiiiEEENS1_10collective13CollectiveMmaINS1_34MainloopSm90TmaGmmaWarpSpecializedILi11ENS5_IJNS4_1CILi1EEESB_SB_EEENS1_35KernelTmaWarpSpecializedCooperativeEEENS5_IJNSA_ILi256EEENSA_ILi64EEENSA_ILi32EEEEEENS_6half_tENS5_IJlSB_lEEESJ_SK_NS4_8TiledMMAINS4_8MMA_AtomIJNS4_4SM904GMMA25MMA_64x64x16_F32F16F16_SSILNSO_5MajorE0ELSQ_0ELNSO_7ScaleInE1ELSR_1EEEEEENS4_6LayoutINS5_IJNSA_ILi2EEESB_SB_EEENS5_IJSB_NSA_ILi0EEESX_EEEEENS5_IJNS4_10UnderscoreES10_S10_EEEEENS4_13SM90_TMA_LOADENS4_14ComposedLayoutINS4_7SwizzleILi2ELi4ELi3EEENS4_18smem_ptr_flag_bitsILi16EEENSU_INS5_IJNSA_ILi8EEESH_EEENS5_IJSH_SB_EEEEEEEvNS4_8identityES13_S1D_vS1E_EENS_8epilogue10collective6detail29Sm90TmaWarpSpecializedAdapterINS1H_15DefaultEpilogueISJ_SK_SK_NS1G_6thread17LinearCombinationISJ_Li1EffLNS1L_9ScaleType4KindE0ELNS_15FloatRoundStyleE2ESJ_EENS1_15EpilogueDefaultEEEEEvvEEEEvNT_6ParamsE)
	.align		4
        /*000c*/ 	.word	index@(__assertfail)
	.align		4
        /*0010*/ 	.word	0x00000000
	.align		4
        /*0014*/ 	.word	0xfffffffe
	.align		4
        /*0018*/ 	.word	0x00000000
	.align		4
        /*001c*/ 	.word	0xfffffffd
	.align		4
        /*0020*/ 	.word	0x00000000
	.align		4
        /*0024*/ 	.word	0xfffffffc


//--------------------- .nv.constant4             --------------------------
	.section	.nv.constant4,"a",@progbits
	.align	8
	.align		8
.nv.constant4:
        /*0000*/ 	.dword	__assertfail
	.align		8
        /*0008*/ 	.dword	__unnamed_1
	.align		8
        /*0010*/ 	.dword	_ZN40_INTERNAL_83edf1a1_4_k_cu_eb74dcce_302444cuda3std3__45__cpo5beginE
	.align		8
        /*0018*/ 	.dword	_ZN40_INTERNAL_83edf1a1_4_k_cu_eb74dcce_302444cuda3std3__45__cpo3endE
	.align		8
        /*0020*/ 	.dword	_ZN40_INTERNAL_83edf1a1_4_k_cu_eb74dcce_302444cuda3std3__45__cpo6cbeginE
	.align		8
        /*0028*/ 	.dword	_ZN40_INTERNAL_83edf1a1_4_k_cu_eb74dcce_302444cuda3std3__45__cpo4cendE
	.align		8
        /*0030*/ 	.dword	_ZN40_INTERNAL_83edf1a1_4_k_cu_eb74dcce_302444cuda3std3__442_GLOBAL__N__83edf1a1_4_k_cu_eb74dcce_302446ignoreE
	.align		8
        /*0038*/ 	.dword	_ZN40_INTERNAL_83edf1a1_4_k_cu_eb74dcce_302444cuda3std3__419piecewise_constructE
	.align		8
        /*0040*/ 	.dword	_ZN40_INTERNAL_83edf1a1_4_k_cu_eb74dcce_302444cuda3std3__48in_placeE
	.align		8
        /*0048*/ 	.dword	_ZN40_INTERNAL_83edf1a1_4_k_cu_eb74dcce_302444cuda3std6ranges3__45__cpo4swapE
	.align		8
        /*0050*/ 	.dword	_ZN40_INTERNAL_83edf1a1_4_k_cu_eb74dcce_302444cuda3std6ranges3__45__cpo9iter_moveE
	.align		8
        /*0058*/ 	.dword	_ZN40_INTERNAL_83edf1a1_4_k_cu_eb74dcce_302444cute7productE
	.align		8
        /*0060*/ 	.dword	_ZN40_INTERNAL_83edf1a1_4_k_cu_eb74dcce_302444cute1_E
	.align		8
        /*0068*/ 	.dword	$str$22
	.align		8
        /*0070*/ 	.dword	$str$23


//--------------------- .text._ZN7cutlass13device_kernelINS_4gemm6kernel13GemmUniversalIN4cute5tupleIJiiiiEEENS1_10collective13CollectiveMmaINS1_34MainloopSm90TmaGmmaWarpSpecializedILi11ENS5_IJNS4_1CILi1EEESB_SB_EEENS1_35KernelTmaWarpSpecializedCooperativeEEENS5_IJNSA_ILi256EEENSA_ILi64EEENSA_ILi32EEEEEENS_6half_tENS5_IJlSB_lEEESJ_SK_NS4_8TiledMMAINS4_8MMA_AtomIJNS4_4SM904GMMA25MMA_64x64x16_F32F16F16_SSILNSO_5MajorE0ELSQ_0ELNSO_7ScaleInE1ELSR_1EEEEEENS4_6LayoutINS5_IJNSA_ILi2EEESB_SB_EEENS5_IJSB_NSA_ILi0EEESX_EEEEENS5_IJNS4_10UnderscoreES10_S10_EEEEENS4_13SM90_TMA_LOADENS4_14ComposedLayoutINS4_7SwizzleILi2ELi4ELi3EEENS4_18smem_ptr_flag_bitsILi16EEENSU_INS5_IJNSA_ILi8EEESH_EEENS5_IJSH_SB_EEEEEEEvNS4_8identityES13_S1D_vS1E_EENS_8epilogue10collective6detail29Sm90TmaWarpSpecializedAdapterINS1H_15DefaultEpilogueISJ_SK_SK_NS1G_6thread17LinearCombinationISJ_Li1EffLNS1L_9ScaleType4KindE0ELNS_15FloatRoundStyleE2ESJ_EENS1_15EpilogueDefaultEEEEEvvEEEEvNT_6ParamsE --------------------------
	.section	.text._ZN7cutlass13device_kernelINS_4gemm6kernel13GemmUniversalIN4cute5tupleIJiiiiEEENS1_10collective13CollectiveMmaINS1_34MainloopSm90TmaGmmaWarpSpecializedILi11ENS5_IJNS4_1CILi1EEESB_SB_EEENS1_35KernelTmaWarpSpecializedCooperativeEEENS5_IJNSA_ILi256EEENSA_ILi64EEENSA_ILi32EEEEEENS_6half_tENS5_IJlSB_lEEESJ_SK_NS4_8TiledMMAINS4_8MMA_AtomIJNS4_4SM904GMMA25MMA_64x64x16_F32F16F16_SSILNSO_5MajorE0ELSQ_0ELNSO_7ScaleInE1ELSR_1EEEEEENS4_6LayoutINS5_IJNSA_ILi2EEESB_SB_EEENS5_IJSB_NSA_ILi0EEESX_EEEEENS5_IJNS4_10UnderscoreES10_S10_EEEEENS4_13SM90_TMA_LOADENS4_14ComposedLayoutINS4_7SwizzleILi2ELi4ELi3EEENS4_18smem_ptr_flag_bitsILi16EEENSU_INS5_IJNSA_ILi8EEESH_EEENS5_IJSH_SB_EEEEEEEvNS4_8identityES13_S1D_vS1E_EENS_8epilogue10collective6detail29Sm90TmaWarpSpecializedAdapterINS1H_15DefaultEpilogueISJ_SK_SK_NS1G_6thread17LinearCombinationISJ_Li1EffLNS1L_9ScaleType4KindE0ELNS_15FloatRoundStyleE2ESJ_EENS1_15EpilogueDefaultEEEEEvvEEEEvNT_6ParamsE,"ax",@progbits
	.align	128
.text._ZN7cutlass13device_kernelINS_4gemm6kernel13GemmUniversalIN4cute5tupleIJiiiiEEENS1_10collective13CollectiveMmaINS1_34MainloopSm90TmaGmmaWarpSpecializedILi11ENS5_IJNS4_1CILi1EEESB_SB_EEENS1_35KernelTmaWarpSpecializedCooperativeEEENS5_IJNSA_ILi256EEENSA_ILi64EEENSA_ILi32EEEEEENS_6half_tENS5_IJlSB_lEEESJ_SK_NS4_8TiledMMAINS4_8MMA_AtomIJNS4_4SM904GMMA25MMA_64x64x16_F32F16F16_SSILNSO_5MajorE0ELSQ_0ELNSO_7ScaleInE1ELSR_1EEEEEENS4_6LayoutINS5_IJNSA_ILi2EEESB_SB_EEENS5_IJSB_NSA_ILi0EEESX_EEEEENS5_IJNS4_10UnderscoreES10_S10_EEEEENS4_13SM90_TMA_LOADENS4_14ComposedLayoutINS4_7SwizzleILi2ELi4ELi3EEENS4_18smem_ptr_flag_bitsILi16EEENSU_INS5_IJNSA_ILi8EEESH_EEENS5_IJSH_SB_EEEEEEEvNS4_8identityES13_S1D_vS1E_EENS_8epilogue10collective6detail29Sm90TmaWarpSpecializedAdapterINS1H_15DefaultEpilogueISJ_SK_SK_NS1G_6thread17LinearCombinationISJ_Li1EffLNS1L_9ScaleType4KindE0ELNS_15FloatRoundStyleE2ESJ_EENS1_15EpilogueDefaultEEEEEvvEEEEvNT_6ParamsE:
        .type           _ZN7cutlass13device_kernelINS_4gemm6kernel13GemmUniversalIN4cute5tupleIJiiiiEEENS1_10collective13CollectiveMmaINS1_34MainloopSm90TmaGmmaWarpSpecializedILi11ENS5_IJNS4_1CILi1EEESB_SB_EEENS1_35KernelTmaWarpSpecializedCooperativeEEENS5_IJNSA_ILi256EEENSA_ILi64EEENSA_ILi32EEEEEENS_6half_tENS5_IJlSB_lEEESJ_SK_NS4_8TiledMMAINS4_8MMA_AtomIJNS4_4SM904GMMA25MMA_64x64x16_F32F16F16_SSILNSO_5MajorE0ELSQ_0ELNSO_7ScaleInE1ELSR_1EEEEEENS4_6LayoutINS5_IJNSA_ILi2EEESB_SB_EEENS5_IJSB_NSA_ILi0EEESX_EEEEENS5_IJNS4_10UnderscoreES10_S10_EEEEENS4_13SM90_TMA_LOADENS4_14ComposedLayoutINS4_7SwizzleILi2ELi4ELi3EEENS4_18smem_ptr_flag_bitsILi16EEENSU_INS5_IJNSA_ILi8EEESH_EEENS5_IJSH_SB_EEEEEEEvNS4_8identityES13_S1D_vS1E_EENS_8epilogue10collective6detail29Sm90TmaWarpSpecializedAdapterINS1H_15DefaultEpilogueISJ_SK_SK_NS1G_6thread17LinearCombinationISJ_Li1EffLNS1L_9ScaleType4KindE0ELNS_15FloatRoundStyleE2ESJ_EENS1_15EpilogueDefaultEEEEEvvEEEEvNT_6ParamsE,@function
        .size           _ZN7cutlass13device_kernelINS_4gemm6kernel13GemmUniversalIN4cute5tupleIJiiiiEEENS1_10collective13CollectiveMmaINS1_34MainloopSm90TmaGmmaWarpSpecializedILi11ENS5_IJNS4_1CILi1EEESB_SB_EEENS1_35KernelTmaWarpSpecializedCooperativeEEENS5_IJNSA_ILi256EEENSA_ILi64EEENSA_ILi32EEEEEENS_6half_tENS5_IJlSB_lEEESJ_SK_NS4_8TiledMMAINS4_8MMA_AtomIJNS4_4SM904GMMA25MMA_64x64x16_F32F16F16_SSILNSO_5MajorE0ELSQ_0ELNSO_7ScaleInE1ELSR_1EEEEEENS4_6LayoutINS5_IJNSA_ILi2EEESB_SB_EEENS5_IJSB_NSA_ILi0EEESX_EEEEENS5_IJNS4_10UnderscoreES10_S10_EEEEENS4_13SM90_TMA_LOADENS4_14ComposedLayoutINS4_7SwizzleILi2ELi4ELi3EEENS4_18smem_ptr_flag_bitsILi16EEENSU_INS5_IJNSA_ILi8EEESH_EEENS5_IJSH_SB_EEEEEEEvNS4_8identityES13_S1D_vS1E_EENS_8epilogue10collective6detail29Sm90TmaWarpSpecializedAdapterINS1H_15DefaultEpilogueISJ_SK_SK_NS1G_6thread17LinearCombinationISJ_Li1EffLNS1L_9ScaleType4KindE0ELNS_15FloatRoundStyleE2ESJ_EENS1_15EpilogueDefaultEEEEEvvEEEEvNT_6ParamsE,(.L_x_207 - _ZN7cutlass13device_kernelINS_4gemm6kernel13GemmUniversalIN4cute5tupleIJiiiiEEENS1_10collective13CollectiveMmaINS1_34MainloopSm90TmaGmmaWarpSpecializedILi11ENS5_IJNS4_1CILi1EEESB_SB_EEENS1_35KernelTmaWarpSpecializedCooperativeEEENS5_IJNSA_ILi256EEENSA_ILi64EEENSA_ILi32EEEEEENS_6half_tENS5_IJlSB_lEEESJ_SK_NS4_8TiledMMAINS4_8MMA_AtomIJNS4_4SM904GMMA25MMA_64x64x16_F32F16F16_SSILNSO_5MajorE0ELSQ_0ELNSO_7ScaleInE1ELSR_1EEEEEENS4_6LayoutINS5_IJNSA_ILi2EEESB_SB_EEENS5_IJSB_NSA_ILi0EEESX_EEEEENS5_IJNS4_10UnderscoreES10_S10_EEEEENS4_13SM90_TMA_LOADENS4_14ComposedLayoutINS4_7SwizzleILi2ELi4ELi3EEENS4_18smem_ptr_flag_bitsILi16EEENSU_INS5_IJNSA_ILi8EEESH_EEENS5_IJSH_SB_EEEEEEEvNS4_8identityES13_S1D_vS1E_EENS_8epilogue10collective6detail29Sm90TmaWarpSpecializedAdapterINS1H_15DefaultEpilogueISJ_SK_SK_NS1G_6thread17LinearCombinationISJ_Li1EffLNS1L_9ScaleType4KindE0ELNS_15FloatRoundStyleE2ESJ_EENS1_15EpilogueDefaultEEEEEvvEEEEvNT_6ParamsE)
        .other          _ZN7cutlass13device_kernelINS_4gemm6kernel13GemmUniversalIN4cute5tupleIJiiiiEEENS1_10collective13CollectiveMmaINS1_34MainloopSm90TmaGmmaWarpSpecializedILi11ENS5_IJNS4_1CILi1EEESB_SB_EEENS1_35KernelTmaWarpSpecializedCooperativeEEENS5_IJNSA_ILi256EEENSA_ILi64EEENSA_ILi32EEEEEENS_6half_tENS5_IJlSB_lEEESJ_SK_NS4_8TiledMMAINS4_8MMA_AtomIJNS4_4SM904GMMA25MMA_64x64x16_F32F16F16_SSILNSO_5MajorE0ELSQ_0ELNSO_7ScaleInE1ELSR_1EEEEEENS4_6LayoutINS5_IJNSA_ILi2EEESB_SB_EEENS5_IJSB_NSA_ILi0EEESX_EEEEENS5_IJNS4_10UnderscoreES10_S10_EEEEENS4_13SM90_TMA_LOADENS4_14ComposedLayoutINS4_7SwizzleILi2ELi4ELi3EEENS4_18smem_ptr_flag_bitsILi16EEENSU_INS5_IJNSA_ILi8EEESH_EEENS5_IJSH_SB_EEEEEEEvNS4_8identityES13_S1D_vS1E_EENS_8epilogue10collective6detail29Sm90TmaWarpSpecializedAdapterINS1H_15DefaultEpilogueISJ_SK_SK_NS1G_6thread17LinearCombinationISJ_Li1EffLNS1L_9ScaleType4KindE0ELNS_15FloatRoundStyleE2ESJ_EENS1_15EpilogueDefaultEEEEEvvEEEEvNT_6ParamsE,@"STO_CUDA_ENTRY STV_DEFAULT"
_ZN7cutlass13device_kernelINS_4gemm6kernel13GemmUniversalIN4cute5tupleIJiiiiEEENS1_10collective13CollectiveMmaINS1_34MainloopSm90TmaGmmaWarpSpecializedILi11ENS5_IJNS4_1CILi1EEESB_SB_EEENS1_35KernelTmaWarpSpecializedCooperativeEEENS5_IJNSA_ILi256EEENSA_ILi64EEENSA_ILi32EEEEEENS_6half_tENS5_IJlSB_lEEESJ_SK_NS4_8TiledMMAINS4_8MMA_AtomIJNS4_4SM904GMMA25MMA_64x64x16_F32F16F16_SSILNSO_5MajorE0ELSQ_0ELNSO_7ScaleInE1ELSR_1EEEEEENS4_6LayoutINS5_IJNSA_ILi2EEESB_SB_EEENS5_IJSB_NSA_ILi0EEESX_EEEEENS5_IJNS4_10UnderscoreES10_S10_EEEEENS4_13SM90_TMA_LOADENS4_14ComposedLayoutINS4_7SwizzleILi2ELi4ELi3EEENS4_18smem_ptr_flag_bitsILi16EEENSU_INS5_IJNSA_ILi8EEESH_EEENS5_IJSH_SB_EEEEEEEvNS4_8identityES13_S1D_vS1E_EENS_8epilogue10collective6detail29Sm90TmaWarpSpecializedAdapterINS1H_15DefaultEpilogueISJ_SK_SK_NS1G_6thread17LinearCombinationISJ_Li1EffLNS1L_9ScaleType4KindE0ELNS_15FloatRoundStyleE2ESJ_EENS1_15EpilogueDefaultEEEEEvvEEEEvNT_6ParamsE:
[----:B------:R-:W0:Y:S01]  /*0000*/  LDC R1, c[0x0][0x28] ;  /* 0x00000a00ff017b82 */ /* 0x000e220000000800 */
[----:B------:R-:W1:Y:S01]  /*0010*/  S2R R3, SR_TID.X ;  /* 0x0000000000037919 */ /* 0x000e620000002100 */
[----:B------:R-:W-:Y:S01]  /*0020*/  ELECT P0, URZ, PT ;  /* 0x00000000003f782f */ /* 0x000fe20003800000 */
[----:B------:R-:W-:Y:S01]  /*0030*/  BSSY B0, `(.L_x_0) ;  /* 0x000000f000007945 */ /* 0x000fe20003800000 */
[--C-:B-1----:R-:W-:Y:S02]  /*0040*/  SHF.R.U32.HI R0, RZ, 0x5, R3.reuse ;  /* 0x00000005ff007819 */ /* 0x102fe40000011603 */
[----:B------:R-:W-:-:S03]  /*0050*/  SHF.R.U32.HI R14, RZ, 0x7, R3 ;  /* 0x00000007ff0e7819 */ /* 0x000fc60000011603 */
[----:B------:R-:W1:Y:S04]  /*0060*/  SHFL.IDX PT, R4, R0, RZ, 0x1f ;  /* 0x00001fff00047589 */ /* 0x000e6800000e0000 */
[----:B------:R2:W3:Y:S01]  /*0070*/  SHFL.IDX PT, R10, R14, RZ, 0x1f ;  /* 0x00001fff0e0a7589 */ /* 0x0004e200000e0000 */
[----:B-1----:R-:W-:-:S13]  /*0080*/  ISETP.NE.OR P0, PT, R4, RZ, !P0 ;  /* 0x000000ff0400720c */ /* 0x002fda0004705670 */
[----:B0-23--:R-:W-:Y:S05]  /*0090*/  @P0 BRA `(.L_x_1) ;  /* 0x0000000000200947 */ /* 0x00dfea0003800000 */
[----:B------:R-:W-:Y:S02]  /*00a0*/  ULDC.64 UR4, c[0x0][0x198] ;  /* 0x0000660000047ab9 */ /* 0x000fe40000000a00 */
[----:B------:R-:W-:Y:S02]  /*00b0*/  UIADD3 UR6, UP0, UR4, 0xf0, URZ ;  /* 0x000000f004067890 */ /* 0x000fe4000ff1e03f */
[----:B------:R-:W-:Y:S02]  /*00c0*/  UIADD3 UR4, UP1, UR4, 0x1f0, URZ ;  /* 0x000001f004047890 */ /* 0x000fe4000ff3e03f */
[----:B------:R-:W-:Y:S02]  /*00d0*/  UIADD3.X UR7, URZ, UR5, URZ, UP0, !UPT ;  /* 0x000000053f077290 */ /* 0x000fe400087fe43f */
[----:B------:R-:W-:-:S07]  /*00e0*/  UIADD3.X UR5, URZ, UR5, URZ, UP1, !UPT ;  /* 0x000000053f057290 */ /* 0x000fce0008ffe43f */
[----:B------:R0:W-:Y:S02]  /*00f0*/  UTMACCTL.PF [UR6] ;  /* 0x00000000060079b9 */ /* 0x0001e40008040000 */
[----:B------:R0:W-:Y:S02]  /*0100*/  UTMACCTL.PF [UR4] ;  /* 0x00000000040079b9 */ /* 0x0001e40008040000 */
[----:B0-----:R-:W-:Y:S01]  /*0110*/  NOP ;  /* 0x0000000000007918 */ /* 0x001fe20000000000 */
.L_x_1:
[----:B------:R-:W-:Y:S05]  /*0120*/  BSYNC B0 ;  /* 0x0000000000007941 */ /* 0x000fea0003800000 */
.L_x_0:
[----:B------:R-:W0:Y:S02]  /*0130*/  SHFL.IDX PT, R2, R0, RZ, 0x1f ;  /* 0x00001fff00027589 */ /* 0x000e2400000e0000 */
[----:B0-----:R-:W-:-:S13]  /*0140*/  ISETP.NE.AND P0, PT, R2, RZ, PT ;  /* 0x000000ff0200720c */ /* 0x001fda0003f05270 */
[----:B------:R-:W-:Y:S05]  /*0150*/  @P0 BRA `(.L_x_2) ;  /* 0x00000000009c0947 */ /* 0x000fea0003800000 */
[----:B------:R-:W-:Y:S01]  /*0160*/  ELECT P0, URZ, PT ;  /* 0x00000000003f782f */ /* 0x000fe20003800000 */
[----:B------:R-:W-:-:S12]  /*0170*/  BSSY B0, `(.L_x_2) ;  /* 0x0000025000007945 */ /* 0x000fd80003800000 */
[----:B------:R-:W-:Y:S05]  /*0180*/  @!P0 BRA `(.L_x_3) ;  /* 0x00000000008c8947 */ /* 0x000fea0003800000 */
[----:B------:R-:W0:Y:S01]  /*0190*/  S2UR UR8, SR_CgaCtaId ;  /* 0x00000000000879c3 */ /* 0x000e220000008800 */
[----:B------:R-:W-:Y:S01]  /*01a0*/  UMOV UR4, 0x400 ;  /* 0x0000040000047882 */ /* 0x000fe20000000000 */
[----:B------:R-:W-:Y:S01]  /*01b0*/  UMOV UR5, 0x1 ;  /* 0x0000000100057882 */ /* 0x000fe20000000000 */
[----:B------:R-:W-:Y:S02]  /*01c0*/  UMOV UR6, 0x100 ;  /* 0x0000010000067882 */ /* 0x000fe40000000000 */
[----:B------:R-:W-:-:S04]  /*01d0*/  UIADD3 UR6, -UR6, 0x100000, URZ ;  /* 0x0010000006067890 */ /* 0x000fc8000fffe13f */
[----:B------:R-:W-:Y:S02]  /*01e0*/  USHF.L.U32 UR7, UR6, 0xb, URZ ;  /* 0x0000000b06077899 */ /* 0x000fe4000800063f */
[----:B------:R-:W-:Y:S02]  /*01f0*/  USHF.L.U32 UR6, UR6, 0x1, URZ ;  /* 0x0000000106067899 */ /* 0x000fe4000800063f */
[----:B0-----:R-:W-:Y:S02]  /*0200*/  ULEA UR8, UR8, UR4, 0x18 ;  /* 0x0000000408087291 */ /* 0x001fe4000f8ec03f */
[----:B------:R-:W-:-:S04]  /*0210*/  UIADD3 UR4, -UR5, 0x100000, URZ ;  /* 0x0010000005047890 */ /* 0x000fc8000fffe13f */
[----:B------:R-:W-:Y:S02]  /*0220*/  USHF.L.U32 UR5, UR4, 0xb, URZ ;  /* 0x0000000b04057899 */ /* 0x000fe4000800063f */
[----:B------:R-:W-:Y:S01]  /*0230*/  USHF.L.U32 UR4, UR4, 0x1, URZ ;  /* 0x0000000104047899 */ /* 0x000fe2000800063f */
[----:B------:R-:W0:Y:S11]  /*0240*/  FENCE.VIEW.ASYNC.S ;  /* 0x00000000000073c6 */ /* 0x000e360000000000 */
[----:B0-----:R0:W1:Y:S01]  /*0250*/  SYNCS.EXCH.64 URZ, [UR8], UR4 ;  /* 0x00000004083f75b2 */ /* 0x0010620008000100 */
[----:B------:R0:W2:Y:S01]  /*0260*/  SYNCS.EXCH.64 URZ, [UR8+0x58], UR6 ;  /* 0x00005806083f75b2 */ /* 0x0000a20008000100 */
[----:B------:R0:W3:Y:S01]  /*0270*/  SYNCS.EXCH.64 URZ, [UR8+0x8], UR4 ;  /* 0x00000804083f75b2 */ /* 0x0000e20008000100 */
[----:B------:R0:W4:Y:S01]  /*0280*/  SYNCS.EXCH.64 URZ, [UR8+0x60], UR6 ;  /* 0x00006006083f75b2 */ /* 0x0001220008000100 */
[----:B------:R0:W0:Y:S01]  /*0290*/  SYNCS.EXCH.64 URZ, [UR8+0x10], UR4 ;  /* 0x00001004083f75b2 */ /* 0x0000220008000100 */
        /* <DEDUP_REMOVED lines=17> */
[----:B------:R-:W-:Y:S01]  /*03b0*/  NOP ;  /* 0x0000000000007918 */ /* 0x000fe20000000000 */
.L_x_3:
[----:B0-----:R-:W-:Y:S05]  /*03c0*/  BSYNC B0 ;  /* 0x0000000000007941 */ /* 0x001fea0003800000 */
.L_x_2:
[----:B------:R-:W0:Y:S01]  /*03d0*/  SHFL.IDX PT, R0, R0, RZ, 0x1f ;  /* 0x00001fff00007589 */ /* 0x000e2200000e0000 */
[----:B------:R-:W5:Y:S01]  /*03e0*/  LDC R2, c[0x0][0x65c] ;  /* 0x00019700ff027b82 */ /* 0x000f620000000800 */
[----:B------:R-:W-:Y:S02]  /*03f0*/  ELECT P0, URZ, PT ;  /* 0x00000000003f782f */ /* 0x000fe40003800000 */
[----:B------:R-:W-:Y:S01]  /*0400*/  LOP3.LUT R7, R7, 0xfffff7ff, RZ, 0xc0, !PT ;  /* 0xfffff7ff07077812 */ /* 0x000fe200078ec0ff */
[----:B------:R-:W1:Y:S01]  /*0410*/  S2R R5, SR_CTAID.Y ;  /* 0x0000000000057919 */ /* 0x000e620000002600 */
[----:B------:R-:W-:Y:S01]  /*0420*/  UMOV UR4, 0x20 ;  /* 0x0000002000047882 */ /* 0x000fe20000000000 */
[----:B------:R-:W-:Y:S01]  /*0430*/  NOP ;  /* 0x0000000000007918 */ /* 0x000fe20000000000 */
[----:B------:R-:W-:Y:S01]  /*0440*/  ISETP.NE.AND P2, PT, R10, RZ, PT ;  /* 0x000000ff0a00720c */ /* 0x000fe20003f45270 */
[----:B------:R-:W2:Y:S01]  /*0450*/  S2R R6, SR_CTAID.X ;  /* 0x0000000000067919 */ /* 0x000ea20000002500 */
[----:B------:R-:W-:Y:S01]  /*0460*/  NOP ;  /* 0x0000000000007918 */ /* 0x000fe20000000000 */
[----:B0-----:R-:W-:-:S02]  /*0470*/  ISETP.NE.OR P0, PT, R0, RZ, !P0 ;  /* 0x000000ff0000720c */ /* 0x001fc40004705670 */
[----:B-----5:R-:W-:-:S11]  /*0480*/  ISETP.NE.AND P3, PT, R2, 0x1, PT ;  /* 0x000000010200780c */ /* 0x020fd60003f65270 */
[----:B------:R-:W-:Y:S01]  /*0490*/  VOTEU.ALL UP0, P0 ;  /* 0x00000000003f7886 */ /* 0x000fe20000000000 */
[----:B------:R-:W-:Y:S01]  /*04a0*/  VOTEU.ALL UP1, P0 ;  /* 0x00000000003f7886 */ /* 0x000fe20000020000 */
[----:B------:R-:W-:Y:S01]  /*04b0*/  @P3 LOP3.LUT R7, R7, 0x800, RZ, 0xfc, !PT ;  /* 0x0000080007073812 */ /* 0x000fe200078efcff */
[----:B------:R-:W2:Y:S01]  /*04c0*/  @P3 LDC R17, c[0x0][0x10] ;  /* 0x00000400ff113b82 */ /* 0x000ea20000000800 */
[----:B------:R-:W-:Y:S01]  /*04d0*/  SHF.R.S32.HI R7, RZ, 0x1f, R4 ;  /* 0x0000001fff077819 */ /* 0x000fe20000011404 */
[----:B------:R-:W-:Y:S01]  /*04e0*/  @!UP0 UMOV UR6, 0x400 ;  /* 0x0000040000068882 */ /* 0x000fe20000000000 */
[----:B------:R-:W-:-:S04]  /*04f0*/  @!UP0 UIADD3 UR4, -UR4, 0x100000, URZ ;  /* 0x0010000004048890 */ /* 0x000fc8000fffe13f */
[----:B------:R-:W-:Y:S02]  /*0500*/  @!UP0 USHF.L.U32 UR5, UR4, 0xb, URZ ;  /* 0x0000000b04058899 */ /* 0x000fe4000800063f */
[----:B------:R-:W-:Y:S01]  /*0510*/  @!UP0 USHF.L.U32 UR4, UR4, 0x1, URZ ;  /* 0x0000000104048899 */ /* 0x000fe2000800063f */
[----:B-1----:R-:W-:Y:S01]  /*0520*/  @P3 IMAD.MOV.U32 R8, RZ, RZ, R5 ;  /* 0x000000ffff083224 */ /* 0x002fe200078e0005 */
[----:B------:R-:W-:Y:S01]  /*0530*/  LEA.HI R7, R7, R4, RZ, 0x2 ;  /* 0x0000000407077211 */ /* 0x000fe200078f10ff */
[----:B------:R-:W-:Y:S01]  /*0540*/  @P3 IMAD.MOV.U32 R9, RZ, RZ, RZ ;  /* 0x000000ffff093224 */ /* 0x000fe200078e00ff */
[----:B------:R-:W0:Y:S02]  /*0550*/  @!UP0 S2UR UR7, SR_CgaCtaId ;  /* 0x00000000000789c3 */ /* 0x000e240000008800 */
[----:B------:R-:W-:-:S05]  /*0560*/  LOP3.LUT R7, R7, 0xfffffffc, RZ, 0xc0, !PT ;  /* 0xfffffffc07077812 */ /* 0x000fca00078ec0ff */
[----:B------:R-:W-:Y:S01]  /*0570*/  IMAD.IADD R0, R4, 0x1, -R7 ;  /* 0x0000000104007824 */ /* 0x000fe200078e0a07 */
[----:B------:R-:W-:Y:S01]  /*0580*/  LOP3.LUT R4, R3, 0x7f, RZ, 0xc0, !PT ;  /* 0x0000007f03047812 */ /* 0x000fe200078ec0ff */
[----:B------:R-:W1:Y:S01]  /*0590*/  @!P3 LDC R11, c[0x0][0xc] ;  /* 0x00000300ff0bbb82 */ /* 0x000e620000000800 */
[----:B------:R-:W-:Y:S02]  /*05a0*/  IMAD.MOV.U32 R7, RZ, RZ, RZ ;  /* 0x000000ffff077224 */ /* 0x000fe400078e00ff */
[----:B------:R-:W-:Y:S01]  /*05b0*/  ISETP.NE.AND P1, PT, R0, 0x3, PT ;  /* 0x000000030000780c */ /* 0x000fe20003f25270 */
[----:B--2---:R-:W-:Y:S01]  /*05c0*/  @P3 IMAD.WIDE.U32 R16, R6, R17, R8 ;  /* 0x0000001106103225 */ /* 0x004fe200078e0008 */
[----:B0-----:R-:W-:Y:S01]  /*05d0*/  @!UP0 ULEA UR8, UR7, UR6, 0x18 ;  /* 0x0000000607088291 */ /* 0x001fe2000f8ec03f */
[----:B------:R-:W-:Y:S02]  /*05e0*/  VOTEU.ALL UP0, P0 ;  /* 0x00000000003f7886 */ /* 0x000fe40000000000 */
[----:B------:R-:W-:Y:S01]  /*05f0*/  ULDC UR6, c[0x0][0xc] ;  /* 0x0000030000067ab9 */ /* 0x000fe20000000800 */
[----:B------:R-:W-:Y:S01]  /*0600*/  ISETP.EQ.OR P0, PT, R0, RZ, !P1 ;  /* 0x000000ff0000720c */ /* 0x000fe20004f02670 */
[----:B------:R-:W-:-:S03]  /*0610*/  ULDC UR7, c[0x0][0x10] ;  /* 0x0000040000077ab9 */ /* 0x000fc60000000800 */
[C---:B------:R-:W-:Y:S01]  /*0620*/  ISETP.EQ.AND P0, PT, R10.reuse, RZ, P0 ;  /* 0x000000ff0a00720c */ /* 0x040fe20000702270 */
[----:B------:R-:W-:Y:S02]  /*0630*/  VIADD R10, R10, 0xffffffff ;  /* 0xffffffff0a0a7836 */ /* 0x000fe40000000000 */
[----:B-1----:R-:W-:Y:S01]  /*0640*/  @!P3 IMAD.WIDE.U32 R8, R11, R5, R6 ;  /* 0x000000050b08b225 */ /* 0x002fe200078e0006 */
[----:B------:R-:W0:Y:S02]  /*0650*/  FENCE.VIEW.ASYNC.S ;  /* 0x00000000000073c6 */ /* 0x000e240000000000 */
[----:B0-----:R-:W3:Y:S01]  /*0660*/  @!UP0 SYNCS.EXCH.64 URZ, [UR8+0xc0], UR4 ;  /* 0x0000c004083f85b2 */ /* 0x001ee20008000100 */
[----:B------:R-:W-:Y:S01]  /*0670*/  SEL R18, RZ, 0x1, !P0 ;  /* 0x00000001ff127807 */ /* 0x000fe20004000000 */
[----:B------:R-:W-:Y:S01]  /*0680*/  @P3 IMAD.MOV.U32 R11, RZ, RZ, RZ ;  /* 0x000000ffff0b3224 */ /* 0x000fe200078e00ff */
[----:B------:R-:W-:Y:S01]  /*0690*/  ISETP.GE.U32.AND P1, PT, R10, 0x2, PT ;  /* 0x000000020a00780c */ /* 0x000fe20003f26070 */
[----:B------:R-:W-:-:S02]  /*06a0*/  @!P3 IMAD.MOV.U32 R16, RZ, RZ, R8 ;  /* 0x000000ffff10b224 */ /* 0x000fc400078e0008 */
[----:B------:R-:W-:Y:S01]  /*06b0*/  @P3 IMAD.IADD R17, R17, 0x1, R11 ;  /* 0x0000000111113824 */ /* 0x000fe200078e020b */
[----:B------:R-:W-:Y:S01]  /*06c0*/  SEL R18, R18, 0x2, P1 ;  /* 0x0000000212127807 */ /* 0x000fe20000800000 */
[----:B------:R-:W-:Y:S01]  /*06d0*/  @!P3 IMAD.MOV.U32 R17, RZ, RZ, R9 ;  /* 0x000000ffff11b224 */ /* 0x000fe200078e0009 */
[----:B------:R0:W3:Y:S01]  /*06e0*/  @!UP1 SYNCS.EXCH.64 URZ, [UR8+0xc8], UR4 ;  /* 0x0000c804083f95b2 */ /* 0x0000e20008000100 */
[----:B------:R-:W-:Y:S01]  /*06f0*/  NOP ;  /* 0x0000000000007918 */ /* 0x000fe20000000000 */
[----:B0-----:R-:W-:-:S03]  /*0700*/  UIMAD.WIDE.U32 UR4, UR6, UR7, URZ ;  /* 0x00000007060472a5 */ /* 0x001fc6000f8e003f */
[----:B------:R-:W-:Y:S02]  /*0710*/  ULDC UR6, c[0x0][0x14] ;  /* 0x0000050000067ab9 */ /* 0x000fe40000000800 */
[----:B------:R-:W-:Y:S02]  /*0720*/  UIMAD.WIDE.U32 UR36, UR4, UR6, URZ ;  /* 0x00000006042472a5 */ /* 0x000fe4000f8e003f */
[----:B------:R-:W-:-:S04]  /*0730*/  UIMAD UR42, UR5, UR6, URZ ;  /* 0x00000006052a72a4 */ /* 0x000fc8000f8e023f */
[----:B------:R-:W-:Y:S01]  /*0740*/  UIADD3 UR42, UR37, UR42, URZ ;  /* 0x0000002a252a7290 */ /* 0x000fe2000fffe03f */
[----:B---34-:R-:W-:Y:S06]  /*0750*/  BAR.SYNC.DEFER_BLOCKING 0x0 ;  /* 0x0000000000007b1d */ /* 0x018fec0000010000 */
[----:B------:R-:W-:Y:S05]  /*0760*/  @!P2 BRA `(.L_x_4) ;  /* 0x000000680084a947 */ /* 0x000fea0003800000 */
[----:B------:R-:W-:-:S13]  /*0770*/  ISETP.GT.U32.AND P0, PT, R10, 0x1, PT ;  /* 0x000000010a00780c */ /* 0x000fda0003f04070 */
[----:B------:R-:W-:Y:S05]  /*0780*/  @P0 EXIT ;  /* 0x000000000000094d */ /* 0x000fea0003800000 */
[----:B------:R-:W-:Y:S01]  /*0790*/  ULDC.64 UR4, c[0x0][0x650] ;  /* 0x0001940000047ab9 */ /* 0x000fe20000000a00 */
[----:B------:R-:W-:Y:S01]  /*07a0*/  PRMT R0, RZ, 0x7610, R0 ;  /* 0x00007610ff007816 */ /* 0x000fe20000000000 */
[----:B------:R-:W-:Y:S01]  /*07b0*/  IMAD.MOV.U32 R107, RZ, RZ, -0x1 ;  /* 0xffffffffff6b7424 */ /* 0x000fe200078e00ff */
[----:B------:R-:W-:Y:S01]  /*07c0*/  ISETP.GE.U32.AND P0, PT, R16, UR4, PT ;  /* 0x0000000410007c0c */ /* 0x000fe2000bf06070 */
[----:B------:R-:W-:Y:S02]  /*07d0*/  IMAD.MOV.U32 R100, RZ, RZ, -0x1 ;  /* 0xffffffffff647424 */ /* 0x000fe400078e00ff */
[----:B------:R-:W-:Y:S01]  /*07e0*/  IMAD.MOV.U32 R19, RZ, RZ, -0x1 ;  /* 0xffffffffff137424 */ /* 0x000fe200078e00ff */
[----:B------:R-:W-:-:S13]  /*07f0*/  ISETP.GE.U32.AND.EX P0, PT, R17, UR5, PT, P0 ;  /* 0x0000000511007c0c */ /* 0x000fda000bf06100 */
[----:B------:R-:W-:Y:S05]  /*0800*/  @P0 BRA `(.L_x_5) ;  /* 0x0000000400580947 */ /* 0x000fea0003800000 */
[----:B------:R-:W0:Y:S01]  /*0810*/  LDC.64 R20, c[0x0][0x628] ;  /* 0x00018a00ff147b82 */ /* 0x000e220000000a00 */
[----:B------:R-:W-:Y:S02]  /*0820*/  IMAD.MOV.U32 R8, RZ, RZ, R16 ;  /* 0x000000ffff087224 */ /* 0x000fe400078e0010 */
[----:B------:R-:W-:-:S05]  /*0830*/  IMAD.MOV.U32 R9, RZ, RZ, R17 ;  /* 0x000000ffff097224 */ /* 0x000fca00078e0011 */
[----:B------:R-:W1:Y:S08]  /*0840*/  LDC R0, c[0x0][0x630] ;  /* 0x00018c00ff007b82 */ /* 0x000e700000000800 */
[----:B------:R-:W2:Y:S01]  /*0850*/  LDC.64 R22, c[0x0][0x620] ;  /* 0x00018800ff167b82 */ /* 0x000ea20000000a00 */
[----:B0-----:R-:W-:-:S04]  /*0860*/  ISETP.NE.U32.AND P0, PT, R20, RZ, PT ;  /* 0x000000ff1400720c */ /* 0x001fc80003f05070 */
[----:B------:R-:W-:-:S13]  /*0870*/  ISETP.NE.AND.EX P0, PT, R21, RZ, PT, P0 ;  /* 0x000000ff1500720c */ /* 0x000fda0003f05300 */
[----:B-12---:R-:W-:Y:S05]  /*0880*/  @!P0 BRA `(.L_x_6) ;  /* 0x0000000000288947 */ /* 0x006fea0003800000 */
[----:B------:R-:W0:Y:S02]  /*0890*/  LDC R13, c[0x0][0x634] ;  /* 0x00018d00ff0d7b82 */ /* 0x000e240000000800 */
[----:B0-----:R-:W-:-:S05]  /*08a0*/  IADD3 R13, P0, R16, R13, RZ ;  /* 0x0000000d100d7210 */ /* 0x001fca0007f1e0ff */
[----:B------:R-:W-:-:S04]  /*08b0*/  IMAD.X R15, RZ, RZ, R17, P0 ;  /* 0x000000ffff0f7224 */ /* 0x000fc800000e0611 */
[----:B------:R-:W-:-:S04]  /*08c0*/  IMAD.WIDE.U32 R8, R15, R20, RZ ;  /* 0x000000140f087225 */ /* 0x000fc800078e00ff */
[----:B------:R-:W-:-:S04]  /*08d0*/  IMAD.WIDE.U32 R10, P0, R13, R21, R8 ;  /* 0x000000150d0a7225 */ /* 0x000fc80007800008 */
[----:B------:R-:W-:-:S04]  /*08e0*/  IMAD.WIDE.U32 R8, R13, R20, RZ ;  /* 0x000000140d087225 */ /* 0x000fc800078e00ff */
[----:B------:R-:W-:Y:S01]  /*08f0*/  IMAD.X R13, RZ, RZ, RZ, P0 ;  /* 0x000000ffff0d7224 */ /* 0x000fe200000e06ff */
[----:B------:R-:W-:Y:S01]  /*0900*/  IADD3 RZ, P0, R9, R10, RZ ;  /* 0x0000000a09ff7210 */ /* 0x000fe20007f1e0ff */
[----:B------:R-:W-:-:S04]  /*0910*/  IMAD.MOV.U32 R12, RZ, RZ, R11 ;  /* 0x000000ffff0c7224 */ /* 0x000fc800078e000b */
[----:B------:R-:W-:-:S08]  /*0920*/  IMAD.WIDE.U32.X R8, R15, R21, R12, P0 ;  /* 0x000000150f087225 */ /* 0x000fd000000e040c */
.L_x_6:
[-CC-:B------:R-:W-:Y:S01]  /*0930*/  SHF.R.U64 R25, R8, R0.reuse, R9.reuse ;  /* 0x0000000008197219 */ /* 0x180fe20000001209 */
[----:B------:R-:W0:Y:S01]  /*0940*/  LDC R12, c[0x0][0x618] ;  /* 0x00018600ff0c7b82 */ /* 0x000e220000000800 */
[----:B------:R-:W-:Y:S01]  /*0950*/  SHF.R.U32.HI R7, RZ, R0, R9 ;  /* 0x00000000ff077219 */ /* 0x000fe20000011609 */
[----:B------:R-:W-:Y:S01]  /*0960*/  ULDC UR4, c[0x0][0x150] ;  /* 0x0000540000047ab9 */ /* 0x000fe20000000800 */
[----:B------:R-:W-:Y:S02]  /*0970*/  IADD3 R11, P0, RZ, -R25, RZ ;  /* 0x80000019ff0b7210 */ /* 0x000fe40007f1e0ff */
[----:B------:R-:W-:-:S03]  /*0980*/  I2FP.F32.U32 R0, R6 ;  /* 0x0000000600007245 */ /* 0x000fc60000201000 */
[----:B------:R-:W1:Y:S01]  /*0990*/  LDC.64 R30, c[0x0][0x640] ;  /* 0x00019000ff1e7b82 */ /* 0x000e620000000a00 */
[----:B------:R-:W-:Y:S02]  /*09a0*/  IMAD.X R13, RZ, RZ, ~R7, P0 ;  /* 0x000000ffff0d7224 */ /* 0x000fe400000e0e07 */
[----:B------:R-:W-:Y:S01]  /*09b0*/  FMUL R0, R0, UR4 ;  /* 0x0000000400007c20 */ /* 0x000fe20008400000 */
[----:B------:R-:W-:Y:S01]  /*09c0*/  IMAD.WIDE.U32 R8, R11, R22, R16 ;  /* 0x000000160b087225 */ /* 0x000fe200078e0010 */
[----:B------:R-:W-:-:S03]  /*09d0*/  ULDC UR4, c[0x0][0x154] ;  /* 0x0000550000047ab9 */ /* 0x000fc60000000800 */
[----:B------:R-:W-:Y:S01]  /*09e0*/  IMAD R10, R13, R22, RZ ;  /* 0x000000160d0a7224 */ /* 0x000fe200078e02ff */
[----:B------:R-:W2:Y:S01]  /*09f0*/  LDC R7, c[0x0][0x144] ;  /* 0x00005100ff077b82 */ /* 0x000ea20000000800 */
[----:B------:R-:W3:Y:S02]  /*0a00*/  F2I.U32.TRUNC.NTZ R0, R0 ;  /* 0x0000000000007305 */ /* 0x000ee4000020f000 */
[----:B------:R-:W-:-:S04]  /*0a10*/  IMAD R11, R11, R23, R10 ;  /* 0x000000170b0b7224 */ /* 0x000fc800078e020a */
[----:B------:R-:W-:Y:S01]  /*0a20*/  IMAD.IADD R9, R9, 0x1, R11 ;  /* 0x0000000109097824 */ /* 0x000fe200078e020b */
[----:B------:R-:W4:Y:S01]  /*0a30*/  LDC R24, c[0x0][0x608] ;  /* 0x00018200ff187b82 */ /* 0x000f220000000800 */
[----:B------:R-:W-:-:S03]  /*0a40*/  IMAD.MOV.U32 R11, RZ, RZ, -0x1 ;  /* 0xffffffffff0b7424 */ /* 0x000fc600078e00ff */
[-CC-:B0-----:R-:W-:Y:S02]  /*0a50*/  SHF.R.U64 R22, R8, R12.reuse, R9.reuse ;  /* 0x0000000c08167219 */ /* 0x181fe40000001209 */
[----:B------:R-:W-:Y:S02]  /*0a60*/  I2FP.F32.U32 R8, R5 ;  /* 0x0000000500087245 */ /* 0x000fe40000201000 */
[----:B------:R-:W0:Y:S01]  /*0a70*/  LDC R28, c[0x0][0x658] ;  /* 0x00019600ff1c7b82 */ /* 0x000e220000000800 */
[----:B-1----:R-:W-:Y:S01]  /*0a80*/  ISETP.NE.U32.AND P0, PT, R30, RZ, PT ;  /* 0x000000ff1e00720c */ /* 0x002fe20003f05070 */
[----:B---3--:R-:W-:Y:S02]  /*0a90*/  IMAD.MOV R10, RZ, RZ, -R0 ;  /* 0x000000ffff0a7224 */ /* 0x008fe400078e0a00 */
[----:B------:R-:W-:Y:S01]  /*0aa0*/  FMUL R8, R8, UR4 ;  /* 0x0000000408087c20 */ /* 0x000fe20008400000 */
[----:B------:R-:W-:Y:S02]  /*0ab0*/  SHF.R.U32.HI R9, RZ, R12, R9 ;  /* 0x0000000cff097219 */ /* 0x000fe40000011609 */
[----:B------:R-:W-:Y:S01]  /*0ac0*/  ISETP.NE.AND.EX P0, PT, R31, RZ, PT, P0 ;  /* 0x000000ff1f00720c */ /* 0x000fe20003f05300 */
[----:B------:R1:W3:Y:S01]  /*0ad0*/  F2I.U32.TRUNC.NTZ R15, R8 ;  /* 0x00000008000f7305 */ /* 0x0002e2000020f000 */
[----:B------:R-:W1:Y:S01]  /*0ae0*/  LDC R20, c[0x0][0x148] ;  /* 0x00005200ff147b82 */ /* 0x000e620000000800 */
[----:B--2---:R-:W-:-:S07]  /*0af0*/  IMAD R0, R7, R10, R6 ;  /* 0x0000000a07007224 */ /* 0x004fce00078e0206 */
[----:B------:R-:W2:Y:S01]  /*0b00*/  LDC R26, c[0x0][0x600] ;  /* 0x00018000ff1a7b82 */ /* 0x000ea20000000800 */
[-CC-:B----4-:R-:W-:Y:S02]  /*0b10*/  SHF.R.U64 R32, R22, R24.reuse, R9.reuse ;  /* 0x0000001816207219 */ /* 0x190fe40000001209 */
[----:B------:R-:W-:Y:S01]  /*0b20*/  SHF.R.U32.HI R7, RZ, R24, R9 ;  /* 0x00000018ff077219 */ /* 0x000fe20000011609 */
[----:B------:R-:W-:-:S04]  /*0b30*/  IMAD.MOV.U32 R9, RZ, RZ, 0x1 ;  /* 0x00000001ff097424 */ /* 0x000fc800078e00ff */
[----:B------:R-:W4:Y:S01]  /*0b40*/  LDC R21, c[0x0][0x648] ;  /* 0x00019200ff157b82 */ /* 0x000f220000000800 */
[-C--:B0-----:R-:W-:Y:S02]  /*0b50*/  SHF.L.U32 R6, R11, R28.reuse, RZ ;  /* 0x0000001c0b067219 */ /* 0x081fe400000006ff */
[--C-:B------:R-:W-:Y:S02]  /*0b60*/  SHF.R.U64 R24, R32, R28, R7.reuse ;  /* 0x0000001c20187219 */ /* 0x100fe40000001207 */
[----:B------:R-:W-:Y:S02]  /*0b70*/  LOP3.LUT R13, RZ, R6, RZ, 0x33, !PT ;  /* 0x00000006ff0d7212 */ /* 0x000fe400078e33ff */
[-C--:B------:R-:W-:Y:S01]  /*0b80*/  SHF.R.U32.HI R7, RZ, R28.reuse, R7 ;  /* 0x0000001cff077219 */ /* 0x080fe20000011607 */
[----:B------:R-:W0:Y:S01]  /*0b90*/  LDC R23, c[0x0][0x638] ;  /* 0x00018e00ff177b82 */ /* 0x000e220000000800 */
[----:B------:R-:W-:Y:S01]  /*0ba0*/  SHF.L.U32 R12, R9, R28, RZ ;  /* 0x0000001c090c7219 */ /* 0x000fe200000006ff */
[----:B------:R-:W-:-:S06]  /*0bb0*/  IMAD.MOV.U32 R6, RZ, RZ, R24 ;  /* 0x000000ffff067224 */ /* 0x000fcc00078e0018 */
[----:B------:R-:W0:Y:S01]  /*0bc0*/  LDC R107, c[0x0][0x610] ;  /* 0x00018400ff6b7b82 */ /* 0x000e220000000800 */
[----:B-1-3--:R-:W-:Y:S05]  /*0bd0*/  @!P0 BRA `(.L_x_7) ;  /* 0x0000000000288947 */ /* 0x00afea0003800000 */
[----:B------:R-:W1:Y:S02]  /*0be0*/  LDC R11, c[0x0][0x64c] ;  /* 0x00019300ff0b7b82 */ /* 0x000e640000000800 */
[----:B-1----:R-:W-:-:S05]  /*0bf0*/  IADD3 R11, P0, R24, R11, RZ ;  /* 0x0000000b180b7210 */ /* 0x002fca0007f1e0ff */
        /* <DEDUP_REMOVED lines=8> */
.L_x_7:
[----:B----4-:R-:W-:Y:S01]  /*0c80*/  SHF.R.U64 R6, R6, R21, R7 ;  /* 0x0000001506067219 */ /* 0x010fe20000001207 */
[----:B--2---:R-:W-:Y:S01]  /*0c90*/  VIADD R7, R26, 0xffffffff ;  /* 0xffffffff1a077836 */ /* 0x004fe20000000000 */
[----:B------:R-:W-:Y:S01]  /*0ca0*/  LOP3.LUT R13, R32, R13, RZ, 0xc0, !PT ;  /* 0x0000000d200d7212 */ /* 0x000fe200078ec0ff */
[----:B------:R-:W-:Y:S02]  /*0cb0*/  IMAD.MOV R15, RZ, RZ, -R15 ;  /* 0x000000ffff0f7224 */ /* 0x000fe400078e0a0f */
[----:B------:R-:W-:Y:S02]  /*0cc0*/  IMAD.MOV R8, RZ, RZ, -R6 ;  /* 0x000000ffff087224 */ /* 0x000fe400078e0a06 */
[----:B------:R-:W-:Y:S01]  /*0cd0*/  IMAD R13, R12, R6, R13 ;  /* 0x000000060c0d7224 */ /* 0x000fe200078e020d */
[----:B------:R-:W-:Y:S01]  /*0ce0*/  LOP3.LUT R6, R22, R7, RZ, 0xc0, !PT ;  /* 0x0000000716067212 */ /* 0x000fe200078ec0ff */
[----:B------:R-:W-:Y:S02]  /*0cf0*/  @P3 IMAD R0, R20, R15, R5 ;  /* 0x0000000f14003224 */ /* 0x000fe400078e0205 */
[----:B0-----:R-:W-:-:S02]  /*0d00*/  IMAD R5, R8, R23, R24 ;  /* 0x0000001708057224 */ /* 0x001fc400078e0218 */
[----:B------:R-:W-:Y:S02]  /*0d10*/  IMAD R107, R13, R107, R0 ;  /* 0x0000006b0d6b7224 */ /* 0x000fe400078e0200 */
[----:B------:R-:W-:Y:S02]  /*0d20*/  IMAD R6, R5, R26, R6 ;  /* 0x0000001a05067224 */ /* 0x000fe400078e0206 */
[----:B------:R-:W-:Y:S02]  /*0d30*/  IMAD.MOV.U32 R0, RZ, RZ, 0x1 ;  /* 0x00000001ff007424 */ /* 0x000fe400078e00ff */
[----:B------:R-:W-:Y:S01]  /*0d40*/  IMAD.MOV.U32 R19, RZ, RZ, R25 ;  /* 0x000000ffff137224 */ /* 0x000fe200078e0019 */
[----:B------:R-:W-:Y:S02]  /*0d50*/  SEL R100, R6, R107, !P3 ;  /* 0x0000006b06647207 */ /* 0x000fe40005800000 */
[----:B------:R-:W-:-:S07]  /*0d60*/  SEL R107, R107, R6, !P3 ;  /* 0x000000066b6b7207 */ /* 0x000fce0005800000 */
.L_x_5:
[----:B------:R-:W-:-:S08]  /*0d70*/  NOP ;  /* 0x0000000000007918 */ /* 0x000fd00000000000 */
[----:B------:R-:W0:Y:S02]  /*0d80*/  USETMAXREG.TRY_ALLOC.CTAPOOL UP0, 0xe8 ;  /* 0x000000e8000079c8 */ /* 0x000e240008000600 */
[----:B0-----:R-:W-:-:S13]  /*0d90*/  PLOP3.LUT P0, PT, PT, PT, UP0, 0x80, 0x0 ;  /* 0x000000000000781c */ /* 0x001fda0003f0f008 */
[----:B------:R-:W-:Y:S05]  /*0da0*/  @!P0 BRA `(.L_x_5) ;  /* 0xfffffffc00f08947 */ /* 0x000fea000383ffff */
[----:B------:R-:W-:Y:S01]  /*0db0*/  ULDC.64 UR4, c[0x0][0x598] ;  /* 0x0001660000047ab9 */ /* 0x000fe20000000a00 */
[----:B------:R-:W-:Y:S01]  /*0dc0*/  ULDC.64 UR38, c[0x0][0x208] ;  /* 0x0000820000267ab9 */ /* 0x000fe20000000a00 */
[----:B------:R-:W-:-:S04]  /*0dd0*/  ISETP.NE.U32.AND P0, PT, RZ, UR4, PT ;  /* 0x00000004ff007c0c */ /* 0x000fc8000bf05070 */
[----:B------:R-:W-:-:S13]  /*0de0*/  ISETP.NE.AND.EX P0, PT, RZ, UR5, PT, P0 ;  /* 0x00000005ff007c0c */ /* 0x000fda000bf05300 */
[----:B------:R-:W-:Y:S05]  /*0df0*/  @!P0 BRA `(.L_x_8) ;  /* 0x00000000001c8947 */ /* 0x000fea0003800000 */
[----:B------:R-:W0:Y:S02]  /*0e00*/  LDC.64 R6, c[0x0][0x598] ;  /* 0x00016600ff067b82 */ /* 0x000e240000000a00 */
[----:B0-----:R-:W2:Y:S02]  /*0e10*/  LDG.E.64 R6, desc[UR38][R6.64] ;  /* 0x0000002606067981 */ /* 0x001ea4000c1e1b00 */
[----:B--2---:R-:W-:-:S04]  /*0e20*/  ISETP.NE.U32.AND P0, PT, R6, RZ, PT ;  /* 0x000000ff0600720c */ /* 0x004fc80003f05070 */
[----:B------:R-:W-:-:S13]  /*0e30*/  ISETP.NE.AND.EX P0, PT, R7, RZ, PT, P0 ;  /* 0x000000ff0700720c */ /* 0x000fda0003f05300 */
[----:B------:R-:W-:Y:S05]  /*0e40*/  @!P0 BRA `(.L_x_8) ;  /* 0x0000000000088947 */ /* 0x000fea0003800000 */
[----:B------:R0:W5:Y:S01]  /*0e50*/  LD.E R88, desc[UR38][R6.64] ;  /* 0x0000002606587980 */ /* 0x000162000c101900 */
[----:B------:R-:W-:Y:S05]  /*0e60*/  BRA `(.L_x_9) ;  /* 0x0000000000247947 */ /* 0x000fea0003800000 */
.L_x_8:
[----:B------:R-:W-:Y:S02]  /*0e70*/  ULDC.64 UR4, c[0x0][0x588] ;  /* 0x0001620000047ab9 */ /* 0x000fe40000000a00 */
[----:B------:R-:W-:-:S04]  /*0e80*/  ISETP.NE.U32.AND P0, PT, RZ, UR4, PT ;  /* 0x00000004ff007c0c */ /* 0x000fc8000bf05070 */
[----:B------:R-:W-:-:S13]  /*0e90*/  ISETP.NE.AND.EX P0, PT, RZ, UR5, PT, P0 ;  /* 0x00000005ff007c0c */ /* 0x000fda000bf05300 */
[----:B------:R-:W-:Y:S05]  /*0ea0*/  @!P0 BRA `(.L_x_10) ;  /* 0x00000000000c8947 */ /* 0x000fea0003800000 */
[----:B------:R-:W0:Y:S02]  /*0eb0*/  LDC.64 R88, c[0x0][0x588] ;  /* 0x00016200ff587b82 */ /* 0x000e240000000a00 */
[----:B0-----:R1:W5:Y:S01]  /*0ec0*/  LDG.E R88, desc[UR38][R88.64] ;  /* 0x0000002658587981 */ /* 0x001362000c1e1900 */
[----:B------:R-:W-:Y:S05]  /*0ed0*/  BRA `(.L_x_9) ;  /* 0x0000000000087947 */ /* 0x000fea0003800000 */
.L_x_10:
[----:B------:R-:W-:Y:S02]  /*0ee0*/  ULDC UR4, c[0x0][0x580] ;  /* 0x0001600000047ab9 */ /* 0x000fe40000000800 */
[----:B------:R-:W-:-:S07]  /*0ef0*/  IMAD.U32 R88, RZ, RZ, UR4 ;  /* 0x00000004ff587e24 */ /* 0x000fce000f8e00ff */
.L_x_9:
[----:B------:R-:W-:Y:S02]  /*0f00*/  ULDC.64 UR4, c[0x0][0x5a0] ;  /* 0x0001680000047ab9 */ /* 0x000fe40000000a00 */
[----:B------:R-:W-:-:S04]  /*0f10*/  ISETP.NE.U32.AND P0, PT, RZ, UR4, PT ;  /* 0x00000004ff007c0c */ /* 0x000fc8000bf05070 */
[----:B------:R-:W-:-:S13]  /*0f20*/  ISETP.NE.AND.EX P0, PT, RZ, UR5, PT, P0 ;  /* 0x00000005ff007c0c */ /* 0x000fda000bf05300 */
[----:B------:R-:W-:Y:S05]  /*0f30*/  @!P0 BRA `(.L_x_11) ;  /* 0x00000000001c8947 */ /* 0x000fea0003800000 */
[----:B0-----:R-:W0:Y:S02]  /*0f40*/  LDC.64 R6, c[0x0][0x5a0] ;  /* 0x00016800ff067b82 */ /* 0x001e240000000a00 */
[----:B0-----:R-:W2:Y:S02]  /*0f50*/  LDG.E.64 R6, desc[UR38][R6.64] ;  /* 0x0000002606067981 */ /* 0x001ea4000c1e1b00 */
[----:B--2---:R-:W-:-:S04]  /*0f60*/  ISETP.NE.U32.AND P0, PT, R6, RZ, PT ;  /* 0x000000ff0600720c */ /* 0x004fc80003f05070 */
[----:B------:R-:W-:-:S13]  /*0f70*/  ISETP.NE.AND.EX P0, PT, R7, RZ, PT, P0 ;  /* 0x000000ff0700720c */ /* 0x000fda0003f05300 */
[----:B------:R-:W-:Y:S05]  /*0f80*/  @!P0 BRA `(.L_x_11) ;  /* 0x0000000000088947 */ /* 0x000fea0003800000 */
[----:B-1----:R0:W5:Y:S01]  /*0f90*/  LD.E R89, desc[UR38][R6.64] ;  /* 0x0000002606597980 */ /* 0x002162000c101900 */
[----:B------:R-:W-:Y:S05]  /*0fa0*/  BRA `(.L_x_12) ;  /* 0x0000000000247947 */ /* 0x000fea0003800000 */
.L_x_11:
[----:B------:R-:W-:Y:S02]  /*0fb0*/  ULDC.64 UR4, c[0x0][0x590] ;  /* 0x0001640000047ab9 */ /* 0x000fe40000000a00 */
[----:B------:R-:W-:-:S04]  /*0fc0*/  ISETP.NE.U32.AND P0, PT, RZ, UR4, PT ;  /* 0x00000004ff007c0c */ /* 0x000fc8000bf05070 */
[----:B------:R-:W-:-:S13]  /*0fd0*/  ISETP.NE.AND.EX P0, PT, RZ, UR5, PT, P0 ;  /* 0x00000005ff007c0c */ /* 0x000fda000bf05300 */
[----:B------:R-:W-:Y:S05]  /*0fe0*/  @!P0 BRA `(.L_x_13) ;  /* 0x00000000000c8947 */ /* 0x000fea0003800000 */
[----:B0-----:R-:W1:Y:S02]  /*0ff0*/  LDC.64 R6, c[0x0][0x590] ;  /* 0x00016400ff067b82 */ /* 0x001e640000000a00 */
[----:B-1----:R1:W5:Y:S01]  /*1000*/  LDG.E R89, desc[UR38][R6.64] ;  /* 0x0000002606597981 */ /* 0x002362000c1e1900 */
[----:B------:R-:W-:Y:S05]  /*1010*/  BRA `(.L_x_12) ;  /* 0x0000000000087947 */ /* 0x000fea0003800000 */
.L_x_13:
[----:B------:R-:W-:Y:S02]  /*1020*/  ULDC UR4, c[0x0][0x584] ;  /* 0x0001610000047ab9 */ /* 0x000fe40000000800 */
[----:B-1----:R-:W-:-:S07]  /*1030*/  IMAD.U32 R89, RZ, RZ, UR4 ;  /* 0x00000004ff597e24 */ /* 0x002fce000f8e00ff */
.L_x_12:
[----:B------:R-:W-:-:S13]  /*1040*/  LOP3.LUT P0, RZ, R0, 0xff, RZ, 0xc0, !PT ;  /* 0x000000ff00ff7812 */ /* 0x000fda000780c0ff */
[----:B------:R-:W-:Y:S05]  /*1050*/  @!P0 EXIT ;  /* 0x000000000000894d */ /* 0x000fea0003800000 */
[----:B------:R-:W2:Y:S01]  /*1060*/  LDC R91, c[0x0][0x658] ;  /* 0x00019600ff5b7b82 */ /* 0x000ea20000000800 */
[----:B------:R-:W-:Y:S01]  /*1070*/  ULDC.64 UR6, c[0x0][0x288] ;  /* 0x0000a20000067ab9 */ /* 0x000fe20000000a00 */
[----:B------:R-:W-:Y:S01]  /*1080*/  LOP3.LUT R14, R14, 0x1, RZ, 0xc0, !PT ;  /* 0x000000010e0e7812 */ /* 0x000fe200078ec0ff */
[----:B------:R-:W-:Y:S01]  /*1090*/  UIADD3 UR4, UR7, 0x1f, URZ ;  /* 0x0000001f07047890 */ /* 0x000fe2000fffe03f */
[----:B------:R-:W-:Y:S01]  /*10a0*/  SHF.R.U32.HI R0, RZ, 0x2, R3 ;  /* 0x00000002ff007819 */ /* 0x000fe20000011603 */
[----:B------:R-:W-:Y:S01]  /*10b0*/  IMAD.U32 R5, RZ, RZ, UR6 ;  /* 0x00000006ff057e24 */ /* 0x000fe2000f8e00ff */
[----:B------:R-:W-:Y:S01]  /*10c0*/  SHF.R.U32.HI R4, RZ, 0x1, R4 ;  /* 0x00000001ff047819 */ /* 0x000fe20000011604 */
[----:B------:R-:W-:Y:S01]  /*10d0*/  USHF.R.S32.HI UR5, URZ, 0x1f, UR4 ;  /* 0x0000001f3f057899 */ /* 0x000fe20008011404 */
[----:B------:R-:W3:Y:S01]  /*10e0*/  LDC.64 R94, c[0x0][0x5c8] ;  /* 0x00017200ff5e7b82 */ /* 0x000ee20000000a00 */
[----:B------:R-:W-:Y:S01]  /*10f0*/  LOP3.LUT R90, R3, 0x3, RZ, 0xc0, !PT ;  /* 0x00000003035a7812 */ /* 0x000fe200078ec0ff */
[----:B01----:R-:W-:Y:S01]  /*1100*/  IMAD.SHL.U32 R7, R14, 0x40, RZ ;  /* 0x000000400e077824 */ /* 0x003fe200078e00ff */
[----:B------:R-:W-:Y:S01]  /*1110*/  LOP3.LUT R0, R0, 0x7, RZ, 0xc0, !PT ;  /* 0x0000000700007812 */ /* 0x000fe200078ec0ff */
[----:B------:R-:W-:Y:S01]  /*1120*/  ULEA.HI UR5, UR5, UR4, URZ, 0x5 ;  /* 0x0000000405057291 */ /* 0x000fe2000f8f283f */
[----:B------:R-:W-:Y:S01]  /*1130*/  LOP3.LUT R23, R4, 0x30, RZ, 0xc0, !PT ;  /* 0x0000003004177812 */ /* 0x000fe200078ec0ff */
[----:B------:R-:W-:Y:S01]  /*1140*/  IMAD R90, R90, -0x2, R5 ;  /* 0xfffffffe5a5a7824 */ /* 0x000fe200078e0205 */
[--C-:B------:R-:W-:Y:S01]  /*1150*/  LOP3.LUT R22, R7, 0x40, R0.reuse, 0xe2, !PT ;  /* 0x0000004007167812 */ /* 0x100fe200078ee200 */
[----:B------:R-:W-:Y:S01]  /*1160*/  USHF.R.S32.HI UR43, URZ, 0x5, UR5 ;  /* 0x000000053f2b7899 */ /* 0x000fe20008011405 */
[----:B------:R-:W-:Y:S01]  /*1170*/  IADD3 R5, RZ, -R23, -R0 ;  /* 0x80000017ff057210 */ /* 0x000fe20007ffe800 */
[----:B------:R-:W-:Y:S01]  /*1180*/  IMAD.MOV.U32 R0, RZ, RZ, -0x1 ;  /* 0xffffffffff007424 */ /* 0x000fe200078e00ff */
[C---:B------:R-:W-:Y:S01]  /*1190*/  LOP3.LUT R97, R3.reuse, 0x80, RZ, 0xc0, !PT ;  /* 0x0000008003617812 */ /* 0x040fe200078ec0ff */
[----:B------:R-:W-:Y:S01]  /*11a0*/  IMAD.MOV.U32 R4, RZ, RZ, 0x1 ;  /* 0x00000001ff047424 */ /* 0x000fe200078e00ff */
[----:B------:R-:W-:Y:S01]  /*11b0*/  UISETP.LT.AND UP0, UPT, UR43, 0x1, UPT ;  /* 0x000000012b00788c */ /* 0x000fe2000bf01270 */
[----:B------:R-:W-:Y:S01]  /*11c0*/  IMAD R5, R14, -0x40, R5 ;  /* 0xffffffc00e057824 */ /* 0x000fe200078e0205 */
[----:B------:R-:W-:Y:S01]  /*11d0*/  ULDC UR4, c[0x0][0x284] ;  /* 0x0000a10000047ab9 */ /* 0x000fe20000000800 */
[----:B--2---:R-:W-:Y:S01]  /*11e0*/  SHF.L.U32 R0, R0, R91, RZ ;  /* 0x0000005b00007219 */ /* 0x004fe200000006ff */
[----:B------:R-:W-:Y:S01]  /*11f0*/  USEL UR44, UR43, 0x1, UP0 ;  /* 0x000000012b2c7887 */ /* 0x000fe20008000000 */
[----:B------:R-:W-:Y:S01]  /*1200*/  LOP3.LUT R22, R22, R23, RZ, 0xfc, !PT ;  /* 0x0000001716167212 */ /* 0x000fe200078efcff */
[----:B------:R-:W-:Y:S01]  /*1210*/  IMAD.SHL.U32 R96, R3, 0x2, RZ ;  /* 0x0000000203607824 */ /* 0x000fe200078e00ff */
[----:B------:R-:W-:Y:S01]  /*1220*/  SHF.L.U32 R91, R4, R91, RZ ;  /* 0x0000005b045b7219 */ /* 0x000fe200000006ff */
[----:B------:R-:W-:Y:S01]  /*1230*/  VIADD R99, R5, UR4 ;  /* 0x0000000405637c36 */ /* 0x000fe20008000000 */
[----:B------:R-:W-:Y:S01]  /*1240*/  LOP3.LUT R112, R18, 0x1, RZ, 0xfc, !PT ;  /* 0x0000000112707812 */ /* 0x000fe200078efcff */
[----:B------:R-:W-:Y:S01]  /*1250*/  IMAD.MOV.U32 R23, RZ, RZ, RZ ;  /* 0x000000ffff177224 */ /* 0x000fe200078e00ff */
[C-C-:B---3--:R-:W-:Y:S01]  /*1260*/  SHF.L.U64.HI R92, R94.reuse, 0x7, R95.reuse ;  /* 0x000000075e5c7819 */ /* 0x148fe2000001025f */
[----:B------:R-:W-:Y:S01]  /*1270*/  UIADD3 UR44, UR43, -UR44, URZ ;  /* 0x8000002c2b2c7290 */ /* 0x000fe2000fffe03f */
[C---:B------:R-:W-:Y:S01]  /*1280*/  SHF.L.U64.HI R93, R94.reuse, 0x3, R95 ;  /* 0x000000035e5d7819 */ /* 0x040fe2000001025f */
[C---:B------:R-:W-:Y:S01]  /*1290*/  IMAD.SHL.U32 R95, R94.reuse, 0x80, RZ ;  /* 0x000000805e5f7824 */ /* 0x040fe200078e00ff */
[----:B------:R-:W-:Y:S01]  /*12a0*/  SHF.R.U32.HI R97, RZ, 0x7, R97 ;  /* 0x00000007ff617819 */ /* 0x000fe20000011661 */
[----:B------:R-:W-:Y:S01]  /*12b0*/  IMAD.SHL.U32 R94, R94, 0x8, RZ ;  /* 0x000000085e5e7824 */ /* 0x000fe200078e00ff */
[----:B------:R-:W-:Y:S01]  /*12c0*/  LOP3.LUT R98, RZ, R0, RZ, 0x33, !PT ;  /* 0x00000000ff627212 */ /* 0x000fe200078e33ff */
[----:B------:R-:W-:Y:S01]  /*12d0*/  UMOV UR40, URZ ;  /* 0x0000003f00287c82 */ /* 0x000fe20008000000 */
[----:B------:R-:W-:-:S05]  /*12e0*/  UMOV UR41, URZ ;  /* 0x0000003f00297c82 */ /* 0x000fca0008000000 */
.L_x_157:
[----:B0-----:R-:W0:Y:S01]  /*12f0*/  SHFL.IDX PT, R0, R97, RZ, 0x1f ;  /* 0x00001fff61007589 */ /* 0x001e2200000e0000 */
[----:B-1----:R-:W1:Y:S01]  /*1300*/  S2UR UR7, SR_CgaCtaId ;  /* 0x00000000000779c3 */ /* 0x002e620000008800 */
[----:B------:R-:W-:Y:S01]  /*1310*/  UMOV UR6, 0x400 ;  /* 0x0000040000067882 */ /* 0x000fe20000000000 */
[----:B0-----:R-:W-:Y:S01]  /*1320*/  R2UR UR4, R0 ;  /* 0x00000000000472ca */ /* 0x001fe200000e0000 */
[----:B-1----:R-:W-:-:S12]  /*1330*/  ULEA UR46, UR7, UR6, 0x18 ;  /* 0x00000006072e7291 */ /* 0x002fd8000f8ec03f */
[----:B------:R-:W-:-:S04]  /*1340*/  ULEA.HI UR5, UR4, UR4, URZ, 0x1 ;  /* 0x0000000404057291 */ /* 0x000fc8000f8f083f */
[----:B------:R-:W-:-:S04]  /*1350*/  ULOP3.LUT UR5, UR5, 0xffffe, URZ, 0xc0, !UPT ;  /* 0x000ffffe05057892 */ /* 0x000fc8000f8ec03f */
[----:B------:R-:W-:-:S03]  /*1360*/  UIADD3 UR5, UR4, -UR5, URZ ;  /* 0x8000000504057290 */ /* 0x000fc6000fffe03f */
[----:B------:R-:W-:Y:S01]  /*1370*/  ULDC UR4, c[0x0][0x28c] ;  /* 0x0000a30000047ab9 */ /* 0x000fe20000000800 */
[----:B------:R-:W-:Y:S01]  /*1380*/  ULEA UR5, UR5, UR46, 0xc ;  /* 0x0000002e05057291 */ /* 0x000fe2000f8e603f */
[----:B------:R-:W-:-:S03]  /*1390*/  ISETP.LT.AND P0, PT, RZ, UR4, PT ;  /* 0x00000004ff007c0c */ /* 0x000fc6000bf01270 */
[----:B------:R-:W-:-:S04]  /*13a0*/  UIADD3 UR5, UR5, 0x180, URZ ;  /* 0x0000018005057890 */ /* 0x000fc8000fffe03f */
[----:B------:R-:W-:-:S04]  /*13b0*/  USHF.R.U32.HI UR5, URZ, 0x4, UR5 ;  /* 0x000000043f057899 */ /* 0x000fc80008011605 */
[----:B------:R-:W-:-:S04]  /*13c0*/  ULOP3.LUT UR5, UR5, 0x3fff, URZ, 0xc0, !UPT ;  /* 0x00003fff05057892 */ /* 0x000fc8000f8ec03f */
[----:B------:R-:W-:Y:S01]  /*13d0*/  ULOP3.LUT UR45, UR5, 0x10000, URZ, 0xfc, !UPT ;  /* 0x00010000052d7892 */ /* 0x000fe2000f8efc3f */
[----:B--2345:R-:W-:Y:S11]  /*13e0*/  @P0 BRA `(.L_x_14) ;  /* 0x0000000000400947 */ /* 0x03cff60003800000 */
[----:B------:R-:W-:Y:S01]  /*13f0*/  MOV R0, 0x0 ;  /* 0x0000000000007802 */ /* 0x000fe20000000f00 */
[----:B------:R-:W-:Y:S01]  /*1400*/  ULDC.64 UR4, c[0x4][0x68] ;  /* 0x01001a0000047ab9 */ /* 0x000fe20000000a00 */
[----:B------:R-:W-:Y:S01]  /*1410*/  ULDC.64 UR6, c[0x4][0x8] ;  /* 0x0100020000067ab9 */ /* 0x000fe20000000a00 */
[----:B------:R-:W-:Y:S01]  /*1420*/  IMAD.U32 R4, RZ, RZ, UR4 ;  /* 0x00000004ff047e24 */ /* 0x000fe2000f8e00ff */
[----:B------:R0:W1:Y:S01]  /*1430*/  LDC.64 R14, c[0x4][R0] ;  /* 0x01000000000e7b82 */ /* 0x0000620000000a00 */
[----:B------:R-:W-:Y:S01]  /*1440*/  IMAD.U32 R5, RZ, RZ, UR5 ;  /* 0x00000005ff057e24 */ /* 0x000fe2000f8e00ff */
[----:B------:R-:W-:Y:S01]  /*1450*/  ULDC.64 UR4, c[0x4][0x70] ;  /* 0x01001c0000047ab9 */ /* 0x000fe20000000a00 */
[----:B------:R-:W-:Y:S02]  /*1460*/  IMAD.U32 R10, RZ, RZ, UR6 ;  /* 0x00000006ff0a7e24 */ /* 0x000fe4000f8e00ff */
[----:B------:R-:W-:Y:S02]  /*1470*/  IMAD.U32 R6, RZ, RZ, UR4 ;  /* 0x00000004ff067e24 */ /* 0x000fe4000f8e00ff */
[----:B------:R-:W-:-:S02]  /*1480*/  IMAD.U32 R7, RZ, RZ, UR5 ;  /* 0x00000005ff077e24 */ /* 0x000fc4000f8e00ff */
[----:B------:R-:W-:Y:S02]  /*1490*/  IMAD.U32 R11, RZ, RZ, UR7 ;  /* 0x00000007ff0b7e24 */ /* 0x000fe4000f8e00ff */
[----:B------:R-:W-:Y:S02]  /*14a0*/  IMAD.MOV.U32 R8, RZ, RZ, 0x1e1 ;  /* 0x000001e1ff087424 */ /* 0x000fe400078e00ff */
[----:B------:R-:W-:Y:S02]  /*14b0*/  IMAD.MOV.U32 R12, RZ, RZ, 0x1 ;  /* 0x00000001ff0c7424 */ /* 0x000fe400078e00ff */
[----:B0-----:R-:W-:-:S07]  /*14c0*/  IMAD.MOV.U32 R13, RZ, RZ, RZ ;  /* 0x000000ffff0d7224 */ /* 0x001fce00078e00ff */
[----:B------:R-:W-:-:S07]  /*14d0*/  LEPC R20, `(.L_x_14) ;  /* 0x000000001014794e */ /* 0x000fce0000000000 */
[----:B-1---5:R-:W-:Y:S05]  /*14e0*/  CALL.ABS.NOINC R14 ;  /* 0x000000000e007343 */ /* 0x022fea0003c00000 */
.L_x_14:
[----:B------:R-:W-:-:S13]  /*14f0*/  ISETP.NE.AND P0, PT, R112, 0x3, PT ;  /* 0x000000037000780c */ /* 0x000fda0003f05270 */
[----:B------:R-:W-:Y:S05]  /*1500*/  @!P0 BRA `(.L_x_15) ;  /* 0x0000000000048947 */ /* 0x000fea0003800000 */
[----:B------:R-:W-:Y:S01]  /*1510*/  BPT.TRAP 0x1 ;  /* 0x000000040000795c */ /* 0x000fe20000300000 */
.L_x_15:
[----:B------:R-:W-:Y:S02]  /*1520*/  IMAD.U32 R3, RZ, RZ, UR41 ;  /* 0x00000029ff037e24 */ /* 0x000fe4000f8e00ff */
[----:B------:R-:W-:-:S03]  /*1530*/  IMAD.U32 R0, RZ, RZ, UR40 ;  /* 0x00000028ff007e24 */ /* 0x000fc6000f8e00ff */
[----:B------:R-:W-:Y:S02]  /*1540*/  LEA R3, R3, UR46, 0x3 ;  /* 0x0000002e03037c11 */ /* 0x000fe4000f8e18ff */
[----:B------:R-:W-:-:S04]  /*1550*/  SHF.L.U32 R0, R0, 0x1f, RZ ;  /* 0x0000001f00007819 */ /* 0x000fc800000006ff */
[----:B------:R0:W1:Y:S01]  /*1560*/  SYNCS.PHASECHK.TRANS64.TRYWAIT P1, [R3+URZ], R0 ;  /* 0x00000000030075a7 */ /* 0x000062000802017f */
[----:B------:R-:W-:Y:S05]  /*1570*/  @!P0 BRA `(.L_x_16) ;  /* 0x0000000000048947 */ /* 0x000fea0003800000 */
[----:B------:R-:W-:Y:S01]  /*1580*/  BPT.TRAP 0x1 ;  /* 0x000000040000795c */ /* 0x000fe20000300000 */
.L_x_16:
[----:B------:R-:W-:-:S05]  /*1590*/  IMAD.U32 R4, RZ, RZ, UR44 ;  /* 0x0000002cff047e24 */ /* 0x000fca000f8e00ff */
[----:B------:R-:W-:Y:S01]  /*15a0*/  ISETP.GE.AND P2, PT, R4, 0x1, PT ;  /* 0x000000010400780c */ /* 0x000fe20003f46270 */
[----:B-1----:R-:W-:-:S12]  /*15b0*/  @P1 BRA `(.L_x_17) ;  /* 0x0000000000081947 */ /* 0x002fd80003800000 */
[----:B------:R-:W1:Y:S02]  /*15c0*/  SYNCS.PHASECHK.TRANS64.TRYWAIT P1, [R3+URZ], R0 ;  /* 0x00000000030075a7 */ /* 0x000e64000802017f */
[----:B-1----:R-:W-:Y:S05]  /*15d0*/  @!P1 BRA `(.L_x_18) ;  /* 0x0000007400549947 */ /* 0x002fea0003800000 */
.L_x_17:
[----:B------:R-:W-:Y:S05]  /*15e0*/  WARPSYNC.ALL ;  /* 0x0000000000007948 */ /* 0x000fea0003800000 */
[----:B------:R-:W-:Y:S01]  /*15f0*/  UIADD3 UR4, UR46, 0x2c180, URZ ;  /* 0x0002c1802e047890 */ /* 0x000fe2000fffe03f */
[----:B------:R-:W-:Y:S01]  /*1600*/  WARPGROUP.ARRIVE ;  /* 0x00000000000079c5 */ /* 0x000fe20000000000 */
[----:B------:R-:W-:Y:S02]  /*1610*/  ULEA UR10, UR41, UR45, 0xa ;  /* 0x0000002d290a7291 */ /* 0x000fe4000f8e503f */
[----:B------:R-:W-:Y:S01]  /*1620*/  USHF.R.U32.HI UR4, URZ, 0x4, UR4 ;  /* 0x000000043f047899 */ /* 0x000fe20008011604 */
[----:B------:R-:W-:Y:S01]  /*1630*/  UMOV UR5, 0x80000020 ;  /* 0x8000002000057882 */ /* 0x000fe20000000000 */
[----:B------:R-:W-:-:S02]  /*1640*/  UMOV UR7, 0x80000020 ;  /* 0x8000002000077882 */ /* 0x000fc40000000000 */
[----:B------:R-:W-:Y:S02]  /*1650*/  ULOP3.LUT UR4, UR4, 0x3fff, URZ, 0xc0, !UPT ;  /* 0x00003fff04047892 */ /* 0x000fe4000f8ec03f */
[----:B------:R-:W-:Y:S02]  /*1660*/  UIADD3 UR11, UR10, 0x200, URZ ;  /* 0x000002000a0b7890 */ /* 0x000fe4000fffe03f */
[----:B------:R-:W-:-:S03]  /*1670*/  ULOP3.LUT UR8, UR4, 0x10000, URZ, 0xfc, !UPT ;  /* 0x0001000004087892 */ /* 0x000fc6000f8efc3f */
[----:B------:R-:W-:Y:S01]  /*1680*/  UMOV UR4, UR10 ;  /* 0x0000000a00047c82 */ /* 0x000fe20008000000 */
[----:B------:R-:W-:-:S07]  /*1690*/  ULEA UR9, UR41, UR8, 0x8 ;  /* 0x0000000829097291 */ /* 0x000fce000f8e403f */
[----:B------:R-:W-:Y:S02]  /*16a0*/  UMOV UR6, UR9 ;  /* 0x0000000900067c82 */ /* 0x000fe40008000000 */
[----:B------:R-:W-:Y:S01]  /*16b0*/  HGMMA.64x64x16.F32 R56, gdesc[UR4], RZ, !UPT, gsb0 ;  /* 0x00e00000043879f0 */ /* 0x000fe2000c0008ff */
[----:B------:R-:W-:Y:S01]  /*16c0*/  UMOV UR4, UR11 ;  /* 0x0000000b00047c82 */ /* 0x000fe20008000000 */
[----:B------:R-:W-:Y:S01]  /*16d0*/  UMOV UR5, 0x80000020 ;  /* 0x8000002000057882 */ /* 0x000fe20000000000 */
[----:B------:R-:W-:Y:S02]  /*16e0*/  WARPGROUP.DEPBAR.LE gsb0, 0x0 ;  /* 0x00008000000079c5 */ /* 0x000fe40000010000 */
[----:B------:R-:W-:-:S06]  /*16f0*/  WARPGROUP.ARRIVE ;  /* 0x00000000000079c5 */ /* 0x000fcc0000000000 */
[----:B------:R-:W-:Y:S01]  /*1700*/  HGMMA.64x64x16.F32 R24, gdesc[UR4], RZ, !UPT, gsb0 ;  /* 0x00e00000041879f0 */ /* 0x000fe2000c0008ff */
[----:B------:R-:W-:Y:S02]  /*1710*/  UIADD3 UR4, UR10, 0x2, URZ ;  /* 0x000000020a047890 */ /* 0x000fe4000fffe03f */
[----:B------:R-:W-:Y:S01]  /*1720*/  UIADD3 UR6, UR9, 0x2, URZ ;  /* 0x0000000209067890 */ /* 0x000fe2000fffe03f */
[----:B------:R-:W-:Y:S01]  /*1730*/  UMOV UR5, 0x80000020 ;  /* 0x8000002000057882 */ /* 0x000fe20000000000 */
[----:B------:R-:W-:Y:S01]  /*1740*/  UMOV UR7, 0x80000020 ;  /* 0x8000002000077882 */ /* 0x000fe20000000000 */
[----:B------:R-:W-:Y:S01]  /*1750*/  UIADD3 UR10, UR10, 0x202, URZ ;  /* 0x000002020a0a7890 */ /* 0x000fe2000fffe03f */
[----:B------:R-:W-:Y:S02]  /*1760*/  WARPGROUP.DEPBAR.LE gsb0, 0x0 ;  /* 0x00008000000079c5 */ /* 0x000fe40000010000 */
[----:B------:R-:W-:-:S06]  /*1770*/  WARPGROUP.ARRIVE ;  /* 0x00000000000079c5 */ /* 0x000fcc0000000000 */
[----:B------:R-:W-:Y:S01]  /*1780*/  HGMMA.64x64x16.F32 R56, gdesc[UR4], R56, gsb0 ;  /* 0x00e00000043879f0 */ /* 0x000fe20008000838 */
[----:B------:R-:W-:Y:S01]  /*1790*/  UMOV UR4, UR10 ;  /* 0x0000000a00047c82 */ /* 0x000fe20008000000 */
[----:B------:R-:W-:Y:S01]  /*17a0*/  UMOV UR5, 0x80000020 ;  /* 0x8000002000057882 */ /* 0x000fe20000000000 */
[----:B------:R-:W-:Y:S02]  /*17b0*/  WARPGROUP.DEPBAR.LE gsb0, 0x0 ;  /* 0x00008000000079c5 */ /* 0x000fe40000010000 */
[----:B------:R-:W-:-:S06]  /*17c0*/  WARPGROUP.ARRIVE ;  /* 0x00000000000079c5 */ /* 0x000fcc0000000000 */
[----:B------:R-:W-:Y:S03]  /*17d0*/  HGMMA.64x64x16.F32 R24, gdesc[UR4], R24, gsb0 ;  /* 0x00e00000041879f0 */ /* 0x000fe60008000818 */
[----:B------:R-:W-:Y:S02]  /*17e0*/  WARPGROUP.DEPBAR.LE gsb0, 0x0 ;  /* 0x00008000000079c5 */ /* 0x000fe40000010000 */
[----:B------:R-:W-:Y:S05]  /*17f0*/  @!P2 BRA `(.L_x_19) ;  /* 0x000000040014a947 */ /* 0x000fea0003800000 */
[----:B------:R-:W-:Y:S01]  /*1800*/  UIADD3 UR4, UR41, 0x1, URZ ;  /* 0x0000000129047890 */ /* 0x000fe2000fffe03f */
[----:B01----:R-:W-:Y:S01]  /*1810*/  IMAD.U32 R0, RZ, RZ, UR44 ;  /* 0x0000002cff007e24 */ /* 0x003fe2000f8e00ff */
[----:B------:R-:W-:Y:S02]  /*1820*/  UMOV UR10, UR41 ;  /* 0x00000029000a7c82 */ /* 0x000fe40008000000 */
[----:B------:R-:W-:-:S04]  /*1830*/  UISETP.NE.AND UP0, UPT, UR4, 0xb, UPT ;  /* 0x0000000b0400788c */ /* 0x000fc8000bf05270 */
[----:B------:R-:W-:Y:S02]  /*1840*/  USEL UR5, URZ, 0x1, UP0 ;  /* 0x000000013f057887 */ /* 0x000fe40008000000 */
[----:B------:R-:W-:Y:S02]  /*1850*/  USEL UR9, UR4, URZ, UP0 ;  /* 0x0000003f04097287 */ /* 0x000fe40008000000 */
[----:B------:R-:W-:-:S06]  /*1860*/  ULOP3.LUT UR5, UR40, UR5, URZ, 0x3c, !UPT ;  /* 0x0000000528057292 */ /* 0x000fcc000f8e3c3f */
[----:B------:R-:W-:-:S07]  /*1870*/  IMAD.U32 R5, RZ, RZ, UR5 ;  /* 0x00000005ff057e24 */ /* 0x000fce000f8e00ff */
.L_x_26:
[----:B01----:R-:W-:Y:S05]  /*1880*/  @!P0 BRA `(.L_x_20) ;  /* 0x0000000000048947 */ /* 0x003fea0003800000 */
[----:B------:R-:W-:Y:S01]  /*1890*/  BPT.TRAP 0x1 ;  /* 0x000000040000795c */ /* 0x000fe20000300000 */
.L_x_20:
[----:B------:R-:W0:Y:S01]  /*18a0*/  S2UR UR5, SR_CgaCtaId ;  /* 0x00000000000579c3 */ /* 0x000e220000008800 */
[----:B------:R-:W-:Y:S01]  /*18b0*/  UMOV UR4, 0x400 ;  /* 0x0000040000047882 */ /* 0x000fe20000000000 */
[----:B------:R-:W-:Y:S01]  /*18c0*/  SHF.L.U32 R3, R5, 0x1f, RZ ;  /* 0x0000001f05037819 */ /* 0x000fe200000006ff */
[----:B0-----:R-:W-:-:S04]  /*18d0*/  ULEA UR14, UR5, UR4, 0x18 ;  /* 0x00000004050e7291 */ /* 0x001fc8000f8ec03f */
[----:B------:R-:W-:-:S09]  /*18e0*/  ULEA UR4, UR9, UR14, 0x3 ;  /* 0x0000000e09047291 */ /* 0x000fd2000f8e183f */
[----:B------:R0:W1:Y:S01]  /*18f0*/  SYNCS.PHASECHK.TRANS64.TRYWAIT P1, [UR4], R3 ;  /* 0x00000003ff0075a7 */ /* 0x0000620008020144 */
[----:B------:R-:W-:Y:S05]  /*1900*/  @!P0 BRA `(.L_x_21) ;  /* 0x0000000000048947 */ /* 0x000fea0003800000 */
[----:B------:R-:W-:Y:S01]  /*1910*/  BPT.TRAP 0x1 ;  /* 0x000000040000795c */ /* 0x000fe20000300000 */
.L_x_21:
[----:B-1----:R-:W-:Y:S05]  /*1920*/  @P1 BRA `(.L_x_22) ;  /* 0x0000000000081947 */ /* 0x002fea0003800000 */
[----:B------:R-:W1:Y:S02]  /*1930*/  SYNCS.PHASECHK.TRANS64.TRYWAIT P1, [UR4], R3 ;  /* 0x00000003ff0075a7 */ /* 0x000e640008020144 */
[----:B-1----:R-:W-:Y:S05]  /*1940*/  @!P1 BRA `(.L_x_23) ;  /* 0x00000070008c9947 */ /* 0x002fea0003800000 */
.L_x_22:
[----:B------:R-:W-:Y:S01]  /*1950*/  ULEA UR11, UR9, UR8, 0x8 ;  /* 0x00000008090b7291 */ /* 0x000fe2000f8e403f */
[----:B------:R-:W-:Y:S01]  /*1960*/  WARPGROUP.ARRIVE ;  /* 0x00000000000079c5 */ /* 0x000fe20000000000 */
[----:B------:R-:W-:Y:S01]  /*1970*/  ULEA UR12, UR9, UR45, 0xa ;  /* 0x0000002d090c7291 */ /* 0x000fe2000f8e503f */
[----:B------:R-:W-:Y:S01]  /*1980*/  UMOV UR7, 0x80000020 ;  /* 0x8000002000077882 */ /* 0x000fe20000000000 */
[----:B------:R-:W-:Y:S02]  /*1990*/  UMOV UR5, 0x80000020 ;  /* 0x8000002000057882 */ /* 0x000fe40000000000 */
[----:B------:R-:W-:Y:S01]  /*19a0*/  UIADD3 UR13, UR12, 0x200, URZ ;  /* 0x000002000c0d7890 */ /* 0x000fe2000fffe03f */
[----:B------:R-:W-:Y:S02]  /*19b0*/  UMOV UR6, UR11 ;  /* 0x0000000b00067c82 */ /* 0x000fe40008000000 */
[----:B------:R-:W-:Y:S02]  /*19c0*/  UMOV UR4, UR12 ;  /* 0x0000000c00047c82 */ /* 0x000fe40008000000 */
[----:B------:R-:W-:Y:S01]  /*19d0*/  HGMMA.64x64x16.F32 R56, gdesc[UR4], R56, gsb0 ;  /* 0x00e00000043879f0 */ /* 0x000fe20008000838 */
[----:B------:R-:W-:Y:S01]  /*19e0*/  UMOV UR5, 0x80000020 ;  /* 0x8000002000057882 */ /* 0x000fe20000000000 */
[----:B------:R-:W-:Y:S01]  /*19f0*/  UMOV UR4, UR13 ;  /* 0x0000000d00047c82 */ /* 0x000fe20008000000 */
[----:B------:R-:W-:-:S02]  /*1a00*/  WARPGROUP.DEPBAR.LE gsb0, 0x0 ;  /* 0x00008000000079c5 */ /* 0x000fc40000010000 */
[----:B------:R-:W-:-:S06]  /*1a10*/  WARPGROUP.ARRIVE ;  /* 0x00000000000079c5 */ /* 0x000fcc0000000000 */
[----:B------:R-:W-:Y:S01]  /*1a20*/  HGMMA.64x64x16.F32 R24, gdesc[UR4], R24, gsb0 ;  /* 0x00e00000041879f0 */ /* 0x000fe20008000818 */
        /* <DEDUP_REMOVED lines=15> */
[----:B------:R-:W-:Y:S01]  /*1b20*/  BPT.TRAP 0x1 ;  /* 0x000000040000795c */ /* 0x000fe20000300000 */
.L_x_24:
[----:B------:R-:W-:Y:S01]  /*1b30*/  ULEA UR4, UR10, UR14, 0x3 ;  /* 0x0000000e0a047291 */ /* 0x000fe2000f8e183f */
[----:B------:R-:W-:-:S03]  /*1b40*/  ISETP.GT.U32.AND P1, PT, R18, 0x1, PT ;  /* 0x000000011200780c */ /* 0x000fc60003f24070 */
[----:B------:R-:W-:-:S04]  /*1b50*/  UIADD3 UR4, UR4, 0x58, URZ ;  /* 0x0000005804047890 */ /* 0x000fc8000fffe03f */
[----:B------:R-:W-:-:S09]  /*1b60*/  UPRMT UR4, URZ, 0x654, UR4 ;  /* 0x000006543f047896 */ /* 0x000fd20008000004 */
[----:B------:R-:W-:Y:S01]  /*1b70*/  SYNCS.ARRIVE.TRANS64.RED.A1T0 RZ, [UR4], RZ ;  /* 0x000000ffffff79a7 */ /* 0x000fe20008100404 */
[----:B------:R-:W-:Y:S05]  /*1b80*/  @P1 BRA `(.L_x_25) ;  /* 0x0000000000041947 */ /* 0x000fea0003800000 */
[----:B------:R-:W-:Y:S01]  /*1b90*/  BPT.TRAP 0x1 ;  /* 0x000000040000795c */ /* 0x000fe20000300000 */
.L_x_25:
[----:B------:R-:W-:Y:S01]  /*1ba0*/  UIADD3 UR9, UR9, 0x1, URZ ;  /* 0x0000000109097890 */ /* 0x000fe2000fffe03f */
[C---:B------:R-:W-:Y:S01]  /*1bb0*/  ISETP.GT.AND P1, PT, R0.reuse, 0x1, PT ;  /* 0x000000010000780c */ /* 0x040fe20003f24270 */
[----:B------:R-:W-:Y:S01]  /*1bc0*/  UIADD3 UR10, UR10, 0x1, URZ ;  /* 0x000000010a0a7890 */ /* 0x000fe2000fffe03f */
[----:B------:R-:W-:Y:S01]  /*1bd0*/  VIADD R0, R0, 0xffffffff ;  /* 0xffffffff00007836 */ /* 0x000fe20000000000 */
[----:B------:R-:W-:Y:S02]  /*1be0*/  UISETP.NE.AND UP0, UPT, UR9, 0xb, UPT ;  /* 0x0000000b0900788c */ /* 0x000fe4000bf05270 */
[----:B------:R-:W-:Y:S02]  /*1bf0*/  UISETP.NE.AND UP1, UPT, UR10, 0xb, UPT ;  /* 0x0000000b0a00788c */ /* 0x000fe4000bf25270 */
[----:B------:R-:W-:Y:S02]  /*1c00*/  USEL UR4, URZ, 0x1, UP0 ;  /* 0x000000013f047887 */ /* 0x000fe40008000000 */
[----:B------:R-:W-:-:S02]  /*1c10*/  USEL UR9, UR9, URZ, UP0 ;  /* 0x0000003f09097287 */ /* 0x000fc40008000000 */
[----:B------:R-:W-:Y:S02]  /*1c20*/  USEL UR10, UR10, URZ, UP1 ;  /* 0x0000003f0a0a7287 */ /* 0x000fe40008800000 */
[----:B------:R-:W-:Y:S01]  /*1c30*/  LOP3.LUT R5, R5, UR4, RZ, 0x3c, !PT ;  /* 0x0000000405057c12 */ /* 0x000fe2000f8e3cff */
[----:B------:R-:W-:Y:S09]  /*1c40*/  @P1 BRA `(.L_x_26) ;  /* 0xfffffffc000c1947 */ /* 0x000ff2000383ffff */
.L_x_19:
[----:B01----:R-:W0:Y:S02]  /*1c50*/  LDC R0, c[0x0][0x28c] ;  /* 0x0000a300ff007b82 */ /* 0x003e240000000800 */
[----:B0-----:R-:W-:-:S13]  /*1c60*/  ISETP.GE.AND P1, PT, R0, 0x1, PT ;  /* 0x000000010000780c */ /* 0x001fda0003f26270 */
[----:B------:R-:W-:Y:S05]  /*1c70*/  @!P1 BRA `(.L_x_27) ;  /* 0x0000000000409947 */ /* 0x000fea0003800000 */
[----:B------:R-:W-:Y:S05]  /*1c80*/  @!P0 BRA `(.L_x_28) ;  /* 0x0000000000048947 */ /* 0x000fea0003800000 */
[----:B------:R-:W-:Y:S01]  /*1c90*/  BPT.TRAP 0x1 ;  /* 0x000000040000795c */ /* 0x000fe20000300000 */
.L_x_28:
[----:B------:R-:W0:Y:S01]  /*1ca0*/  S2UR UR7, SR_CgaCtaId ;  /* 0x00000000000779c3 */ /* 0x000e220000008800 */
[----:B------:R-:W-:Y:S01]  /*1cb0*/  UIADD3 UR6, UR44, UR41, URZ ;  /* 0x000000292c067290 */ /* 0x000fe2000fffe03f */
[----:B------:R-:W-:-:S03]  /*1cc0*/  ISETP.GT.U32.AND P0, PT, R18, 0x1, PT ;  /* 0x000000011200780c */ /* 0x000fc60003f04070 */
[----:B------:R-:W-:-:S04]  /*1cd0*/  UIMAD.WIDE.U32 UR4, UR6, -0x45d1745d, URZ ;  /* 0xba2e8ba3060478a5 */ /* 0x000fc8000f8e003f */
[----:B------:R-:W-:-:S03]  /*1ce0*/  USHF.R.U32.HI UR4, URZ, 0x3, UR5 ;  /* 0x000000033f047899 */ /* 0x000fc60008011605 */
[----:B------:R-:W-:Y:S01]  /*1cf0*/  UMOV UR5, 0x400 ;  /* 0x0000040000057882 */ /* 0x000fe20000000000 */
[----:B------:R-:W-:Y:S02]  /*1d00*/  UIMAD UR6, UR4, -0xb, UR6 ;  /* 0xfffffff5040678a4 */ /* 0x000fe4000f8e0206 */
[----:B0-----:R-:W-:-:S04]  /*1d10*/  ULEA UR5, UR7, UR5, 0x18 ;  /* 0x0000000507057291 */ /* 0x001fc8000f8ec03f */
[----:B------:R-:W-:-:S04]  /*1d20*/  ULEA UR6, UR6, UR5, 0x3 ;  /* 0x0000000506067291 */ /* 0x000fc8000f8e183f */
[----:B------:R-:W-:-:S04]  /*1d30*/  UIADD3 UR6, UR6, 0x58, URZ ;  /* 0x0000005806067890 */ /* 0x000fc8000fffe03f */
[----:B------:R-:W-:-:S09]  /*1d40*/  UPRMT UR6, URZ, 0x654, UR6 ;  /* 0x000006543f067896 */ /* 0x000fd20008000006 */
[----:B------:R-:W-:Y:S01]  /*1d50*/  SYNCS.ARRIVE.TRANS64.RED.A1T0 RZ, [UR6], RZ ;  /* 0x000000ffffff79a7 */ /* 0x000fe20008100406 */
[----:B------:R-:W-:Y:S05]  /*1d60*/  @P0 BRA `(.L_x_27) ;  /* 0x0000000000040947 */ /* 0x000fea0003800000 */
[----:B------:R-:W-:Y:S01]  /*1d70*/  BPT.TRAP 0x1 ;  /* 0x000000040000795c */ /* 0x000fe20000300000 */
.L_x_27:
[----:B------:R-:W-:Y:S01]  /*1d80*/  IMAD.SHL.U32 R3, R100, 0x40, RZ ;  /* 0x0000004064037824 */ /* 0x000fe200078e00ff */
[----:B------:R-:W-:Y:S01]  /*1d90*/  UIADD3 UR41, UR43, UR41, URZ ;  /* 0x000000292b297290 */ /* 0x000fe2000fffe03f */
[----:B------:R-:W-:Y:S01]  /*1da0*/  SHF.R.S32.HI R21, RZ, 0x1f, R19 ;  /* 0x0000001fff157819 */ /* 0x000fe20000011413 */
[----:B------:R-:W-:Y:S01]  /*1db0*/  ULDC UR7, c[0x0][0x288] ;  /* 0x0000a20000077ab9 */ /* 0x000fe20000000800 */
[----:B------:R-:W-:Y:S01]  /*1dc0*/  IMAD.SHL.U32 R6, R107, 0x100, RZ ;  /* 0x000001006b067824 */ /* 0x000fe200078e00ff */
[C---:B------:R-:W-:Y:S01]  /*1dd0*/  LOP3.LUT R8, R3.reuse, 0x6, R96, 0xf8, !PT ;  /* 0x0000000603087812 */ /* 0x040fe200078ef860 */
[----:B------:R-:W-:Y:S01]  /*1de0*/  UISETP.GT.U32.AND UP0, UPT, UR41, 0xa, UPT ;  /* 0x0000000a2900788c */ /* 0x000fe2000bf04070 */
[----:B------:R-:W-:Y:S01]  /*1df0*/  ISETP.GE.AND P0, PT, R3, UR7, PT ;  /* 0x0000000703007c0c */ /* 0x000fe2000bf06270 */
[----:B------:R-:W-:Y:S01]  /*1e00*/  ULDC.64 UR4, c[0x0][0x5d0] ;  /* 0x0001740000047ab9 */ /* 0x000fe20000000a00 */
[----:B------:R-:W-:Y:S01]  /*1e10*/  SHF.R.S32.HI R9, RZ, 0x1f, R8 ;  /* 0x0000001fff097819 */ /* 0x000fe20000011408 */
[----:B------:R-:W-:Y:S01]  /*1e20*/  ULDC UR10, c[0x0][0x284] ;  /* 0x0000a100000a7ab9 */ /* 0x000fe20000000800 */
[----:B------:R-:W-:Y:S01]  /*1e30*/  IMAD R0, R21, UR4, RZ ;  /* 0x0000000415007c24 */ /* 0x000fe2000f8e02ff */
[----:B------:R-:W-:Y:S01]  /*1e40*/  UISETP.LT.U32.AND UP0, UPT, UR43, 0xb, UP0 ;  /* 0x0000000b2b00788c */ /* 0x000fe20008701070 */
[----:B------:R-:W-:Y:S01]  /*1e50*/  ISETP.GE.OR P0, PT, R6, UR10, P0 ;  /* 0x0000000a06007c0c */ /* 0x000fe20008706670 */
[----:B------:R-:W-:Y:S01]  /*1e60*/  UISETP.GE.U32.AND UP1, UPT, UR43, 0xb, UPT ;  /* 0x0000000b2b00788c */ /* 0x000fe2000bf26070 */
[C---:B------:R-:W-:Y:S01]  /*1e70*/  IMAD R7, R19.reuse, UR5, R0 ;  /* 0x0000000513077c24 */ /* 0x040fe2000f8e0200 */
[----:B------:R-:W-:Y:S01]  /*1e80*/  USEL UR6, URZ, 0x1, !UP0 ;  /* 0x000000013f067887 */ /* 0x000fe2000c000000 */
[----:B------:R-:W-:Y:S01]  /*1e90*/  IMAD.WIDE.U32 R4, R19, UR4, R8 ;  /* 0x0000000413047c25 */ /* 0x000fe2000f8e0008 */
[----:B------:R-:W-:Y:S01]  /*1ea0*/  UIMAD.WIDE.U32 UR4, UR41, -0x45d1745d, URZ ;  /* 0xba2e8ba3290478a5 */ /* 0x000fe2000f8e003f */
[----:B------:R-:W-:-:S02]  /*1eb0*/  ULDC.64 UR8, c[0x0][0x5c8] ;  /* 0x0001720000087ab9 */ /* 0x000fc40000000a00 */
[----:B------:R-:W-:Y:S01]  /*1ec0*/  IMAD.WIDE R106, R107, 0x100, R22 ;  /* 0x000001006b6a7825 */ /* 0x000fe200078e0216 */
[----:B------:R-:W-:Y:S02]  /*1ed0*/  USHF.R.U32.HI UR4, URZ, 0x3, UR5 ;  /* 0x000000033f047899 */ /* 0x000fe40008011605 */
[----:B------:R-:W-:Y:S01]  /*1ee0*/  ULOP3.LUT UR40, UR40, UR6, URZ, 0x3c, !UPT ;  /* 0x0000000628287292 */ /* 0x000fe2000f8e3c3f */
[----:B------:R-:W-:Y:S01]  /*1ef0*/  IMAD R11, R107, UR8, RZ ;  /* 0x000000086b0b7c24 */ /* 0x000fe2000f8e02ff */
[----:B------:R-:W-:Y:S01]  /*1f00*/  UIMAD UR41, UR4, -0xb, UR41 ;  /* 0xfffffff5042978a4 */ /* 0x000fe2000f8e0229 */
[----:B------:R-:W-:Y:S01]  /*1f10*/  IMAD.IADD R5, R5, 0x1, R7 ;  /* 0x0000000105057824 */ /* 0x000fe200078e0207 */
[----:B------:R-:W-:Y:S01]  /*1f20*/  @UP1 ULOP3.LUT UR40, UR40, 0x1, UR4, 0x78, !UPT ;  /* 0x0000000128281892 */ /* 0x000fe2000f8e7804 */
[C---:B------:R-:W-:Y:S02]  /*1f30*/  IMAD R11, R106.reuse, UR9, R11 ;  /* 0x000000096a0b7c24 */ /* 0x040fe4000f8e020b */
[----:B------:R-:W-:-:S04]  /*1f40*/  IMAD.WIDE.U32 R110, R106, UR8, R4 ;  /* 0x000000086a6e7c25 */ /* 0x000fc8000f8e0004 */
[----:B------:R-:W-:Y:S01]  /*1f50*/  IMAD.MOV.U32 R0, RZ, RZ, -0x1 ;  /* 0xffffffffff007424 */ /* 0x000fe200078e00ff */
[----:B------:R-:W-:Y:S06]  /*1f60*/  @P0 BRA `(.L_x_29) ;  /* 0x0000004c00000947 */ /* 0x000fec0003800000 */
[----:B-----5:R-:W-:Y:S01]  /*1f70*/  FSETP.NEU.AND P1, PT, R89, RZ, PT ;  /* 0x000000ff5900720b */ /* 0x020fe20003f2d000 */
[----:B------:R-:W-:Y:S01]  /*1f80*/  IMAD.IADD R4, R90, 0x1, -R3 ;  /* 0x000000015a047824 */ /* 0x000fe200078e0a03 */
[----:B------:R-:W-:Y:S01]  /*1f90*/  BSSY B0, `(.L_x_29) ;  /* 0x00004bd000007945 */ /* 0x000fe20003800000 */
[----:B------:R-:W-:Y:S02]  /*1fa0*/  IMAD.IADD R3, R99, 0x1, -R6 ;  /* 0x0000000163037824 */ /* 0x000fe400078e0a06 */
[----:B------:R-:W-:Y:S01]  /*1fb0*/  IMAD.IADD R103, R111, 0x1, R11 ;  /* 0x000000016f677824 */ /* 0x000fe200078e020b */
[----:B------:R-:W-:-:S04]  /*1fc0*/  ISETP.GT.AND P6, PT, R4, RZ, PT ;  /* 0x000000ff0400720c */ /* 0x000fc80003fc4270 */
[----:B------:R-:W-:-:S03]  /*1fd0*/  ISETP.GT.AND P0, PT, R3, RZ, P6 ;  /* 0x000000ff0300720c */ /* 0x000fc60003704270 */
[----:B------:R-:W-:Y:S10]  /*1fe0*/  @!P1 BRA `(.L_x_30) ;  /* 0x0000003400709947 */ /* 0x000ff40003800000 */
[----:B------:R-:W0:Y:S01]  /*1ff0*/  LDC.64 R14, c[0x0][0x5b8] ;  /* 0x00016e00ff0e7b82 */ /* 0x000e220000000a00 */
[----:B------:R-:W-:-:S07]  /*2000*/  ULDC.64 UR4, c[0x0][0x5c0] ;  /* 0x0001700000047ab9 */ /* 0x000fce0000000a00 */
[----:B------:R-:W1:Y:S08]  /*2010*/  LDC.64 R104, c[0x0][0x5b0] ;  /* 0x00016c00ff687b82 */ /* 0x000e700000000a00 */
[----:B------:R-:W2:Y:S01]  /*2020*/  LDC.64 R12, c[0x0][0x5a8] ;  /* 0x00016a00ff0c7b82 */ /* 0x000ea20000000a00 */
[-C--:B0-----:R-:W-:Y:S02]  /*2030*/  IMAD R6, R21, R14.reuse, RZ ;  /* 0x0000000e15067224 */ /* 0x081fe400078e02ff */
[----:B------:R-:W-:-:S04]  /*2040*/  IMAD.WIDE.U32 R20, R19, R14, R8 ;  /* 0x0000000e13147225 */ /* 0x000fc800078e0008 */
[----:B------:R-:W-:Y:S02]  /*2050*/  IMAD R113, R19, R15, R6 ;  /* 0x0000000f13717224 */ /* 0x000fe400078e0206 */
[-C--:B-1----:R-:W-:Y:S02]  /*2060*/  IMAD R5, R107, R104.reuse, RZ ;  /* 0x000000686b057224 */ /* 0x082fe400078e02ff */
[----:B------:R-:W-:Y:S02]  /*2070*/  IMAD.IADD R101, R21, 0x1, R113 ;  /* 0x0000000115657824 */ /* 0x000fe400078e0271 */
[----:B------:R-:W-:Y:S02]  /*2080*/  IMAD.MOV.U32 R100, RZ, RZ, R20 ;  /* 0x000000ffff647224 */ /* 0x000fe400078e0014 */
[C---:B------:R-:W-:Y:S02]  /*2090*/  IMAD R117, R106.reuse, R105, R5 ;  /* 0x000000696a757224 */ /* 0x040fe400078e0205 */
[----:B------:R-:W-:-:S04]  /*20a0*/  IMAD.WIDE.U32 R6, R106, R104, R100 ;  /* 0x000000686a067225 */ /* 0x000fc800078e0064 */
[----:B------:R-:W-:Y:S01]  /*20b0*/  IMAD.IADD R5, R7, 0x1, R117 ;  /* 0x0000000107057824 */ /* 0x000fe200078e0275 */
[----:B--2---:R-:W-:-:S04]  /*20c0*/  LEA R10, P1, R6, R12, 0x1 ;  /* 0x0000000c060a7211 */ /* 0x004fc800078208ff */
[----:B------:R-:W-:-:S05]  /*20d0*/  LEA.HI.X R11, R6, R13, R5, 0x1, P1 ;  /* 0x0000000d060b7211 */ /* 0x000fca00008f0c05 */
[----:B------:R-:W2:Y:S01]  /*20e0*/  @P0 LDG.E.LTC128B.U16 R5, desc[UR38][R10.64] ;  /* 0x000000260a050981 */ /* 0x000ea2000c1e1520 */
[----:B------:R-:W-:Y:S01]  /*20f0*/  ISETP.GT.AND P4, PT, R4, 0x1, PT ;  /* 0x000000010400780c */ /* 0x000fe20003f84270 */
[----:B------:R-:W-:Y:S01]  /*2100*/  IMAD.WIDE.U32 R6, R106, R104, R8 ;  /* 0x000000686a067225 */ /* 0x000fe200078e0008 */
[----:B------:R-:W-:Y:S01]  /*2110*/  BSSY B1, `(.L_x_31) ;  /* 0x0000013000017945 */ /* 0x000fe20003800000 */
[----:B------:R-:W-:Y:S02]  /*2120*/  SHF.L.U64.HI R111, R104, 0x3, R105 ;  /* 0x00000003686f7819 */ /* 0x000fe40000010269 */
[----:B------:R-:W-:Y:S01]  /*2130*/  IMAD.IADD R7, R117, 0x1, R7 ;  /* 0x0000000175077824 */ /* 0x000fe200078e0207 */
[----:B------:R-:W-:Y:S01]  /*2140*/  P2R R116, PR, RZ, 0x10 ;  /* 0x00000010ff747803 */ /* 0x000fe20000000000 */
[----:B------:R-:W-:-:S04]  /*2150*/  IMAD.WIDE.U32 R108, R19, R14, R6 ;  /* 0x0000000e136c7225 */ /* 0x000fc800078e0006 */
[----:B------:R-:W-:Y:S01]  /*2160*/  IMAD.IADD R7, R113, 0x1, R109 ;  /* 0x0000000171077824 */ /* 0x000fe200078e026d */
[----:B------:R-:W-:-:S04]  /*2170*/  LEA R6, P2, R108, R12, 0x1 ;  /* 0x0000000c6c067211 */ /* 0x000fc800078408ff */
[----:B------:R-:W-:Y:S01]  /*2180*/  LEA.HI.X R7, R108, R13, R7, 0x1, P2 ;  /* 0x0000000d6c077211 */ /* 0x000fe200010f0c07 */
[----:B--2---:R-:W-:-:S05]  /*2190*/  HADD2.F32 R102, -RZ, R5.H0_H0 ;  /* 0x20000005ff667230 */ /* 0x004fca0000004100 */
[----:B------:R-:W-:Y:S01]  /*21a0*/  FMUL R15, R102, R89 ;  /* 0x00000059660f7220 */ /* 0x000fe20000400000 */
[----:B------:R-:W-:-:S03]  /*21b0*/  LEA R102, P1, R110, UR4, 0x1 ;  /* 0x000000046e667c11 */ /* 0x000fc6000f8208ff */
[----:B------:R-:W-:Y:S01]  /*21c0*/  FFMA R15, R56, R88, R15 ;  /* 0x00000058380f7223 */ /* 0x000fe2000000000f */
[----:B------:R-:W-:Y:S01]  /*21d0*/  LEA.HI.X R103, R110, UR5, R103, 0x1, P1 ;  /* 0x000000056e677c11 */ /* 0x000fe200088f0c67 */
[----:B------:R-:W-:Y:S01]  /*21e0*/  IMAD.SHL.U32 R110, R104, 0x8, RZ ;  /* 0x00000008686e7824 */ /* 0x000fe200078e00ff */
[----:B------:R-:W-:Y:S02]  /*21f0*/  ISETP.GT.AND P1, PT, R3, RZ, P4 ;  /* 0x000000ff0300720c */ /* 0x000fe40002724270 */
[----:B------:R-:W-:-:S05]  /*2200*/  F2FP.F16.F32.PACK_AB R15, RZ, R15 ;  /* 0x0000000fff0f723e */ /* 0x000fca00000000ff */
[----:B------:R0:W-:Y:S06]  /*2210*/  @P0 STG.E.U16 desc[UR38][R102.64], R15 ;  /* 0x0000000f66000986 */ /* 0x0001ec000c101526 */
[----:B------:R-:W-:Y:S05]  /*2220*/  @!P1 BRA `(.L_x_32) ;  /* 0x0000000000049947 */ /* 0x000fea0003800000 */
[----:B------:R1:W5:Y:S02]  /*2230*/  LDG.E.LTC128B.U16 R5, desc[UR38][R6.64+0x2] ;  /* 0x0000022606057981 */ /* 0x000364000c1e1520 */
.L_x_32:
[----:B------:R-:W-:Y:S05]  /*2240*/  BSYNC B1 ;  /* 0x0000000000017941 */ /* 0x000fea0003800000 */
.L_x_31:
[----:B-----5:R-:W-:Y:S01]  /*2250*/  HADD2.F32 R10, -RZ, R5.H0_H0 ;  /* 0x20000005ff0a7230 */ /* 0x020fe20000004100 */
[----:B------:R-:W-:Y:S01]  /*2260*/  ISETP.GT.AND P0, PT, R3, 0x8, P6 ;  /* 0x000000080300780c */ /* 0x000fe20003704270 */
[----:B------:R-:W-:Y:S01]  /*2270*/  IMAD.WIDE.U32 R114, R106, R104, R110 ;  /* 0x000000686a727225 */ /* 0x000fe200078e006e */
[----:B0-----:R-:W-:-:S03]  /*2280*/  PRMT R15, R5, 0x7610, R15 ;  /* 0x00007610050f7816 */ /* 0x001fc6000000000f */
[----:B------:R-:W-:Y:S01]  /*2290*/  FMUL R10, R10, R89 ;  /* 0x000000590a0a7220 */ /* 0x000fe20000400000 */
[----:B------:R-:W-:Y:S01]  /*22a0*/  IMAD.IADD R117, R117, 0x1, R115 ;  /* 0x0000000175757824 */ /* 0x000fe200078e0273 */
[----:B------:R-:W-:Y:S02]  /*22b0*/  IADD3 R11, P2, R20, R114, RZ ;  /* 0x00000072140b7210 */ /* 0x000fe40007f5e0ff */
[----:B------:R-:W-:-:S03]  /*22c0*/  FFMA R57, R57, R88, R10 ;  /* 0x0000005839397223 */ /* 0x000fc6000000000a */
[----:B------:R-:W-:Y:S01]  /*22d0*/  IMAD.X R56, R117, 0x1, R101, P2 ;  /* 0x0000000175387824 */ /* 0x000fe200010e0665 */
[C---:B------:R-:W-:Y:S02]  /*22e0*/  LEA R10, P2, R11.reuse, R12, 0x1 ;  /* 0x0000000c0b0a7211 */ /* 0x040fe400078408ff */
[----:B------:R-:W-:Y:S02]  /*22f0*/  F2FP.F16.F32.PACK_AB R57, RZ, R57 ;  /* 0x00000039ff39723e */ /* 0x000fe400000000ff */
[----:B------:R-:W-:Y:S01]  /*2300*/  LEA.HI.X R11, R11, R13, R56, 0x1, P2 ;  /* 0x0000000d0b0b7211 */ /* 0x000fe200010f0c38 */
[----:B------:R-:W-:Y:S01]  /*2310*/  @P1 IMAD.MOV.U32 R56, RZ, RZ, R102 ;  /* 0x000000ffff381224 */ /* 0x000fe200078e0066 */
[----:B------:R-:W-:Y:S01]  /*2320*/  PRMT R109, R57, 0x7610, R109 ;  /* 0x00007610396d7816 */ /* 0x000fe2000000006d */
[----:B------:R-:W-:-:S05]  /*2330*/  @P1 IMAD.MOV.U32 R57, RZ, RZ, R103 ;  /* 0x000000ffff391224 */ /* 0x000fca00078e0067 */
[----:B------:R0:W-:Y:S04]  /*2340*/  @P1 STG.E.U16 desc[UR38][R56.64+0x2], R109 ;  /* 0x0000026d38001986 */ /* 0x0001e8000c101526 */
[----:B------:R-:W2:Y:S01]  /*2350*/  @P0 LDG.E.LTC128B.U16 R15, desc[UR38][R10.64] ;  /* 0x000000260a0f0981 */ /* 0x000ea2000c1e1520 */
[----:B------:R-:W-:Y:S01]  /*2360*/  IADD3 R114, P1, R8, R114, RZ ;  /* 0x0000007208727210 */ /* 0x000fe20007f3e0ff */
[----:B------:R-:W-:Y:S01]  /*2370*/  BSSY B1, `(.L_x_33) ;  /* 0x0000012000017945 */ /* 0x000fe20003800000 */
[----:B------:R-:W-:-:S03]  /*2380*/  SHF.L.U64.HI R119, R94, 0x1, R93 ;  /* 0x000000015e777819 */ /* 0x000fc6000001025d */
[----:B------:R-:W-:Y:S01]  /*2390*/  IMAD.X R115, R9, 0x1, R117, P1 ;  /* 0x0000000109737824 */ /* 0x000fe200008e0675 */
[----:B------:R-:W-:Y:S01]  /*23a0*/  ISETP.GT.AND P1, PT, R3, 0x8, P4 ;  /* 0x000000080300780c */ /* 0x000fe20002724270 */
[----:B------:R-:W-:Y:S02]  /*23b0*/  IMAD.SHL.U32 R117, R94, 0x2, RZ ;  /* 0x000000025e757824 */ /* 0x000fe400078e00ff */
[----:B------:R-:W-:-:S04]  /*23c0*/  IMAD.WIDE.U32 R114, R19, R14, R114 ;  /* 0x0000000e13727225 */ /* 0x000fc800078e0072 */
[----:B0-----:R-:W-:Y:S01]  /*23d0*/  IMAD.IADD R57, R113, 0x1, R115 ;  /* 0x0000000171397824 */ /* 0x001fe200078e0273 */
[----:B------:R-:W-:-:S04]  /*23e0*/  LEA R56, P3, R114, R12, 0x1 ;  /* 0x0000000c72387211 */ /* 0x000fc800078608ff */
[----:B------:R-:W-:Y:S01]  /*23f0*/  LEA.HI.X R57, R114, R13, R57, 0x1, P3 ;  /* 0x0000000d72397211 */ /* 0x000fe200018f0c39 */
[----:B--2---:R-:W-:-:S05]  /*2400*/  HADD2.F32 R108, -RZ, R15.H0_H0 ;  /* 0x2000000fff6c7230 */ /* 0x004fca0000004100 */
[----:B------:R-:W-:Y:S01]  /*2410*/  FMUL R5, R108, R89 ;  /* 0x000000596c057220 */ /* 0x000fe20000400000 */
[----:B------:R-:W-:-:S03]  /*2420*/  IADD3 R108, P2, R117, R102, RZ ;  /* 0x00000066756c7210 */ /* 0x000fc60007f5e0ff */
[----:B------:R-:W-:Y:S02]  /*2430*/  FFMA R5, R58, R88, R5 ;  /* 0x000000583a057223 */ /* 0x000fe40000000005 */
[----:B------:R-:W-:-:S03]  /*2440*/  IMAD.X R109, R119, 0x1, R103, P2 ;  /* 0x00000001776d7824 */ /* 0x000fc600010e0667 */
[----:B------:R-:W-:-:S05]  /*2450*/  F2FP.F16.F32.PACK_AB R5, RZ, R5 ;  /* 0x00000005ff05723e */ /* 0x000fca00000000ff */
[----:B------:R0:W-:Y:S01]  /*2460*/  @P0 STG.E.U16 desc[UR38][R108.64], R5 ;  /* 0x000000056c000986 */ /* 0x0001e2000c101526 */
[----:B------:R-:W-:Y:S05]  /*2470*/  @!P1 BRA `(.L_x_34) ;  /* 0x0000000000049947 */ /* 0x000fea0003800000 */
[----:B------:R2:W5:Y:S02]  /*2480*/  LDG.E.LTC128B.U16 R15, desc[UR38][R56.64+0x2] ;  /* 0x00000226380f7981 */ /* 0x000564000c1e1520 */
.L_x_34:
[----:B------:R-:W-:Y:S05]  /*2490*/  BSYNC B1 ;  /* 0x0000000000017941 */ /* 0x000fea0003800000 */
.L_x_33:
[----:B-----5:R-:W-:Y:S01]  /*24a0*/  HADD2.F32 R10, -RZ, R15.H0_H0 ;  /* 0x2000000fff0a7230 */ /* 0x020fe20000004100 */
[----:B------:R-:W-:Y:S01]  /*24b0*/  ISETP.GT.AND P4, PT, R4, 0x8, PT ;  /* 0x000000080400780c */ /* 0x000fe20003f84270 */
[----:B------:R-:W-:Y:S01]  /*24c0*/  IMAD.MOV.U32 R58, RZ, RZ, R108 ;  /* 0x000000ffff3a7224 */ /* 0x000fe200078e006c */
[----:B------:R-:W-:Y:S01]  /*24d0*/  BSSY B1, `(.L_x_35) ;  /* 0x000000b000017945 */ /* 0x000fe20003800000 */
[----:B------:R-:W-:Y:S01]  /*24e0*/  PRMT R114, R15, 0x7610, R114 ;  /* 0x000076100f727816 */ /* 0x000fe20000000072 */
[----:B------:R-:W-:Y:S01]  /*24f0*/  FMUL R10, R10, R89 ;  /* 0x000000590a0a7220 */ /* 0x000fe20000400000 */
[----:B------:R-:W-:Y:S02]  /*2500*/  ISETP.GT.AND P0, PT, R3, RZ, P4 ;  /* 0x000000ff0300720c */ /* 0x000fe40002704270 */
[----:B------:R-:W-:Y:S01]  /*2510*/  P2R R115, PR, RZ, 0x10 ;  /* 0x00000010ff737803 */ /* 0x000fe20000000000 */
[----:B------:R-:W-:Y:S01]  /*2520*/  FFMA R10, R59, R88, R10 ;  /* 0x000000583b0a7223 */ /* 0x000fe2000000000a */
[----:B------:R-:W-:-:S04]  /*2530*/  IMAD.MOV.U32 R59, RZ, RZ, R109 ;  /* 0x000000ffff3b7224 */ /* 0x000fc800078e006d */
[----:B------:R-:W-:-:S05]  /*2540*/  F2FP.F16.F32.PACK_AB R10, RZ, R10 ;  /* 0x0000000aff0a723e */ /* 0x000fca00000000ff */
[----:B------:R3:W-:Y:S01]  /*2550*/  @P1 STG.E.U16 desc[UR38][R58.64+0x2], R10 ;  /* 0x0000020a3a001986 */ /* 0x0007e2000c101526 */
[----:B------:R-:W-:Y:S05]  /*2560*/  @!P0 BRA `(.L_x_36) ;  /* 0x0000000000048947 */ /* 0x000fea0003800000 */
[----:B------:R4:W5:Y:S02]  /*2570*/  LDG.E.LTC128B.U16 R114, desc[UR38][R6.64+0x10] ;  /* 0x0000102606727981 */ /* 0x000964000c1e1520 */
.L_x_36:
[----:B------:R-:W-:Y:S05]  /*2580*/  BSYNC B1 ;  /* 0x0000000000017941 */ /* 0x000fea0003800000 */
.L_x_35:
[----:B---3-5:R-:W-:Y:S01]  /*2590*/  HADD2.F32 R10, -RZ, R114.H0_H0 ;  /* 0x20000072ff0a7230 */ /* 0x028fe20000004100 */
[C---:B0-----:R-:W-:Y:S01]  /*25a0*/  SHF.L.U64.HI R5, R95.reuse, 0x1, R92 ;  /* 0x000000015f057819 */ /* 0x041fe2000001025c */
[----:B------:R-:W-:Y:S01]  /*25b0*/  IMAD.SHL.U32 R15, R95, 0x2, RZ ;  /* 0x000000025f0f7824 */ /* 0x000fe200078e00ff */
[----:B------:R-:W-:Y:S01]  /*25c0*/  ISETP.GT.AND P3, PT, R4, 0x9, PT ;  /* 0x000000090400780c */ /* 0x000fe20003f64270 */
[----:B------:R-:W-:Y:S01]  /*25d0*/  BSSY B1, `(.L_x_37) ;  /* 0x000000b000017945 */ /* 0x000fe20003800000 */
[----:B------:R-:W-:Y:S02]  /*25e0*/  FMUL R11, R10, R89 ;  /* 0x000000590a0b7220 */ /* 0x000fe40000400000 */
[----:B------:R-:W-:Y:S02]  /*25f0*/  IADD3 R10, P1, P2, R15, R102, R117 ;  /* 0x000000660f0a7210 */ /* 0x000fe40007a3e075 */
[----:B------:R-:W-:Y:S01]  /*2600*/  FFMA R60, R60, R88, R11 ;  /* 0x000000583c3c7223 */ /* 0x000fe2000000000b */
[----:B------:R-:W-:-:S02]  /*2610*/  P2R R117, PR, RZ, 0x8 ;  /* 0x00000008ff757803 */ /* 0x000fc40000000000 */
[----:B------:R-:W-:Y:S02]  /*2620*/  IADD3.X R11, R5, R103, R119, P1, P2 ;  /* 0x00000067050b7210 */ /* 0x000fe40000fe4477 */
[----:B------:R-:W-:Y:S02]  /*2630*/  F2FP.F16.F32.PACK_AB R60, RZ, R60 ;  /* 0x0000003cff3c723e */ /* 0x000fe400000000ff */
[----:B------:R-:W-:-:S03]  /*2640*/  ISETP.GT.AND P1, PT, R3, RZ, P3 ;  /* 0x000000ff0300720c */ /* 0x000fc60001f24270 */
[----:B------:R0:W-:Y:S10]  /*2650*/  @P0 STG.E.U16 desc[UR38][R102.64+0x10], R60 ;  /* 0x0000103c66000986 */ /* 0x0001f4000c101526 */
[----:B------:R-:W-:Y:S05]  /*2660*/  @!P1 BRA `(.L_x_38) ;  /* 0x0000000000049947 */ /* 0x000fea0003800000 */
[----:B------:R3:W5:Y:S02]  /*2670*/  LDG.E.LTC128B.U16 R114, desc[UR38][R6.64+0x12] ;  /* 0x0000122606727981 */ /* 0x000764000c1e1520 */
.L_x_38:
[----:B------:R-:W-:Y:S05]  /*2680*/  BSYNC B1 ;  /* 0x0000000000017941 */ /* 0x000fea0003800000 */
.L_x_37:
[----:B0----5:R-:W-:Y:S01]  /*2690*/  HADD2.F32 R60, -RZ, R114.H0_H0 ;  /* 0x20000072ff3c7230 */ /* 0x021fe20000004100 */
[----:B------:R-:W-:Y:S01]  /*26a0*/  ISETP.GT.AND P0, PT, R3, 0x8, P4 ;  /* 0x000000080300780c */ /* 0x000fe20002704270 */
[----:B------:R-:W-:Y:S03]  /*26b0*/  BSSY B1, `(.L_x_39) ;  /* 0x000000a000017945 */ /* 0x000fe60003800000 */
[----:B------:R-:W-:-:S04]  /*26c0*/  FMUL R60, R60, R89 ;  /* 0x000000593c3c7220 */ /* 0x000fc80000400000 */
[----:B------:R-:W-:Y:S01]  /*26d0*/  FFMA R60, R61, R88, R60 ;  /* 0x000000583d3c7223 */ /* 0x000fe2000000003c */
[----:B------:R-:W-:-:S04]  /*26e0*/  @P1 IMAD.MOV.U32 R61, RZ, RZ, R103 ;  /* 0x000000ffff3d1224 */ /* 0x000fc800078e0067 */
[----:B------:R-:W-:-:S04]  /*26f0*/  F2FP.F16.F32.PACK_AB R60, RZ, R60 ;  /* 0x0000003cff3c723e */ /* 0x000fc800000000ff */
[----:B------:R-:W-:Y:S01]  /*2700*/  PRMT R118, R60, 0x7610, R118 ;  /* 0x000076103c767816 */ /* 0x000fe20000000076 */
[----:B------:R-:W-:-:S05]  /*2710*/  @P1 IMAD.MOV.U32 R60, RZ, RZ, R102 ;  /* 0x000000ffff3c1224 */ /* 0x000fca00078e0066 */
[----:B------:R0:W-:Y:S01]  /*2720*/  @P1 STG.E.U16 desc[UR38][R60.64+0x12], R118 ;  /* 0x000012763c001986 */ /* 0x0001e2000c101526 */
[----:B------:R-:W-:Y:S05]  /*2730*/  @!P0 BRA `(.L_x_40) ;  /* 0x0000000000048947 */ /* 0x000fea0003800000 */
[----:B------:R0:W5:Y:S02]  /*2740*/  LDG.E.LTC128B.U16 R114, desc[UR38][R56.64+0x10] ;  /* 0x0000102638727981 */ /* 0x000164000c1e1520 */
.L_x_40:
[----:B------:R-:W-:Y:S05]  /*2750*/  BSYNC B1 ;  /* 0x0000000000017941 */ /* 0x000fea0003800000 */
.L_x_39:
[----:B0----5:R-:W-:Y:S01]  /*2760*/  HADD2.F32 R60, -RZ, R114.H0_H0 ;  /* 0x20000072ff3c7230 */ /* 0x021fe20000004100 */
[----:B------:R-:W-:Y:S01]  /*2770*/  ISETP.GT.AND P1, PT, R3, 0x8, P3 ;  /* 0x000000080300780c */ /* 0x000fe20001f24270 */
[----:B------:R-:W-:Y:S03]  /*2780*/  BSSY B1, `(.L_x_41) ;  /* 0x0000007000017945 */ /* 0x000fe60003800000 */
[----:B------:R-:W-:-:S04]  /*2790*/  FMUL R61, R60, R89 ;  /* 0x000000593c3d7220 */ /* 0x000fc80000400000 */
[----:B------:R-:W-:-:S05]  /*27a0*/  FFMA R61, R62, R88, R61 ;  /* 0x000000583e3d7223 */ /* 0x000fca000000003d */
[----:B------:R-:W-:-:S05]  /*27b0*/  F2FP.F16.F32.PACK_AB R61, RZ, R61 ;  /* 0x0000003dff3d723e */ /* 0x000fca00000000ff */
[----:B------:R0:W-:Y:S01]  /*27c0*/  @P0 STG.E.U16 desc[UR38][R58.64+0x10], R61 ;  /* 0x0000103d3a000986 */ /* 0x0001e2000c101526 */
[----:B------:R-:W-:Y:S05]  /*27d0*/  @!P1 BRA `(.L_x_42) ;  /* 0x0000000000049947 */ /* 0x000fea0003800000 */
[----:B------:R0:W5:Y:S02]  /*27e0*/  LDG.E.LTC128B.U16 R114, desc[UR38][R56.64+0x12] ;  /* 0x0000122638727981 */ /* 0x000164000c1e1520 */
.L_x_42:
[----:B------:R-:W-:Y:S05]  /*27f0*/  BSYNC B1 ;  /* 0x0000000000017941 */ /* 0x000fea0003800000 */
.L_x_41:
[----:B-----5:R-:W-:Y:S01]  /*2800*/  HADD2.F32 R60, -RZ, R114.H0_H0 ;  /* 0x20000072ff3c7230 */ /* 0x020fe20000004100 */
[----:B------:R-:W-:Y:S01]  /*2810*/  IADD3 R121, P0, R106, 0x80, RZ ;  /* 0x000000806a797810 */ /* 0x000fe20007f1e0ff */
[----:B------:R-:W-:Y:S01]  /*2820*/  BSSY B1, `(.L_x_43) ;  /* 0x000000b000017945 */ /* 0x000fe20003800000 */
[----:B------:R-:W-:Y:S02]  /*2830*/  ISETP.GT.AND P2, PT, R4, 0x10, PT ;  /* 0x000000100400780c */ /* 0x000fe40003f44270 */
[----:B------:R-:W-:Y:S01]  /*2840*/  FMUL R60, R60, R89 ;  /* 0x000000593c3c7220 */ /* 0x000fe20000400000 */
[----:B------:R-:W-:Y:S01]  /*2850*/  IMAD.X R107, RZ, RZ, R107, P0 ;  /* 0x000000ffff6b7224 */ /* 0x000fe200000e066b */
[----:B------:R-:W-:Y:S02]  /*2860*/  ISETP.GT.AND P0, PT, R3, RZ, P2 ;  /* 0x000000ff0300720c */ /* 0x000fe40001704270 */
[----:B------:R-:W-:Y:S01]  /*2870*/  FFMA R60, R63, R88, R60 ;  /* 0x000000583f3c7223 */ /* 0x000fe2000000003c */
[----:B------:R-:W-:-:S04]  /*2880*/  P2R R118, PR, RZ, 0x4 ;  /* 0x00000004ff767803 */ /* 0x000fc80000000000 */
[----:B------:R-:W-:-:S05]  /*2890*/  F2FP.F16.F32.PACK_AB R60, RZ, R60 ;  /* 0x0000003cff3c723e */ /* 0x000fca00000000ff */
[----:B------:R0:W-:Y:S01]  /*28a0*/  @P1 STG.E.U16 desc[UR38][R58.64+0x12], R60 ;  /* 0x0000123c3a001986 */ /* 0x0001e2000c101526 */
[----:B------:R-:W-:Y:S05]  /*28b0*/  @!P0 BRA `(.L_x_44) ;  /* 0x0000000000048947 */ /* 0x000fea0003800000 */
[----:B------:R0:W5:Y:S02]  /*28c0*/  LDG.E.LTC128B.U16 R114, desc[UR38][R6.64+0x20] ;  /* 0x0000202606727981 */ /* 0x000164000c1e1520 */
.L_x_44:
[----:B------:R-:W-:Y:S05]  /*28d0*/  BSYNC B1 ;  /* 0x0000000000017941 */ /* 0x000fea0003800000 */
.L_x_43:
[----:B0----5:R-:W-:Y:S01]  /*28e0*/  HADD2.F32 R60, -RZ, R114.H0_H0 ;  /* 0x20000072ff3c7230 */ /* 0x021fe20000004100 */
[----:B------:R-:W-:Y:S01]  /*28f0*/  ISETP.GT.AND P1, PT, R4, 0x11, PT ;  /* 0x000000110400780c */ /* 0x000fe20003f24270 */
[-C--:B------:R-:W-:Y:S01]  /*2900*/  IMAD.WIDE.U32 R62, R121, R104.reuse, R8 ;  /* 0x00000068793e7225 */ /* 0x080fe200078e0008 */
[----:B------:R-:W-:Y:S03]  /*2910*/  BSSY B1, `(.L_x_45) ;  /* 0x0000021000017945 */ /* 0x000fe60003800000 */
[----:B------:R-:W-:Y:S01]  /*2920*/  FMUL R21, R60, R89 ;  /* 0x000000593c157220 */ /* 0x000fe20000400000 */
[----:B------:R-:W-:-:S03]  /*2930*/  IMAD R60, R107, R104, RZ ;  /* 0x000000686b3c7224 */ /* 0x000fc600078e02ff */
[----:B------:R-:W-:Y:S01]  /*2940*/  FFMA R21, R64, R88, R21 ;  /* 0x0000005840157223 */ /* 0x000fe20000000015 */
[C---:B------:R-:W-:Y:S02]  /*2950*/  IMAD R119, R121.reuse, R105, R60 ;  /* 0x0000006979777224 */ /* 0x040fe400078e023c */
[----:B------:R-:W-:Y:S02]  /*2960*/  IMAD.WIDE.U32 R60, R121, R104, R100 ;  /* 0x00000068793c7225 */ /* 0x000fe400078e0064 */
[----:B------:R-:W-:Y:S02]  /*2970*/  F2FP.F16.F32.PACK_AB R21, RZ, R21 ;  /* 0x00000015ff15723e */ /* 0x000fe400000000ff */
[----:B------:R-:W-:Y:S02]  /*2980*/  IMAD.IADD R63, R119, 0x1, R63 ;  /* 0x00000001773f7824 */ /* 0x000fe400078e023f */
[----:B------:R-:W-:Y:S01]  /*2990*/  PRMT R105, R21, 0x7610, R105 ;  /* 0x0000761015697816 */ /* 0x000fe20000000069 */
[----:B------:R-:W-:-:S02]  /*29a0*/  IMAD.IADD R21, R61, 0x1, R119 ;  /* 0x000000013d157824 */ /* 0x000fc400078e0277 */
[----:B------:R-:W-:Y:S02]  /*29b0*/  IMAD.WIDE.U32 R106, R19, R14, R62 ;  /* 0x0000000e136a7225 */ /* 0x000fe400078e003e */
[----:B------:R0:W-:Y:S01]  /*29c0*/  @P0 STG.E.U16 desc[UR38][R102.64+0x20], R105 ;  /* 0x0000206966000986 */ /* 0x0001e2000c101526 */
[----:B------:R-:W-:-:S04]  /*29d0*/  LEA R62, P0, R60, R12, 0x1 ;  /* 0x0000000c3c3e7211 */ /* 0x000fc800078008ff */
[----:B------:R-:W-:Y:S01]  /*29e0*/  LEA.HI.X R63, R60, R13, R21, 0x1, P0 ;  /* 0x0000000d3c3f7211 */ /* 0x000fe200000f0c15 */
[----:B------:R-:W-:Y:S01]  /*29f0*/  IMAD.IADD R21, R113, 0x1, R107 ;  /* 0x0000000171157824 */ /* 0x000fe200078e026b */
[----:B------:R-:W-:-:S04]  /*2a00*/  LEA R60, P0, R106, R12, 0x1 ;  /* 0x0000000c6a3c7211 */ /* 0x000fc800078008ff */
[----:B------:R-:W-:Y:S01]  /*2a10*/  LEA.HI.X R61, R106, R13, R21, 0x1, P0 ;  /* 0x0000000d6a3d7211 */ /* 0x000fe200000f0c15 */
[----:B0-----:R-:W-:-:S04]  /*2a20*/  IMAD.WIDE.U32 R104, R121, R104, R110 ;  /* 0x0000006879687225 */ /* 0x001fc800078e006e */
[----:B------:R-:W-:Y:S01]  /*2a30*/  IMAD.IADD R119, R119, 0x1, R105 ;  /* 0x0000000177777824 */ /* 0x000fe200078e0269 */
[----:B------:R-:W-:-:S05]  /*2a40*/  IADD3 R64, P0, R20, R104, RZ ;  /* 0x0000006814407210 */ /* 0x000fca0007f1e0ff */
[----:B------:R-:W-:Y:S01]  /*2a50*/  IMAD.X R100, R119, 0x1, R101, P0 ;  /* 0x0000000177647824 */ /* 0x000fe200000e0665 */
[----:B------:R-:W-:-:S05]  /*2a60*/  IADD3 R20, P0, R8, R104, RZ ;  /* 0x0000006808147210 */ /* 0x000fca0007f1e0ff */
[----:B------:R-:W-:Y:S01]  /*2a70*/  IMAD.X R21, R9, 0x1, R119, P0 ;  /* 0x0000000109157824 */ /* 0x000fe200000e0677 */
[----:B------:R-:W-:Y:S01]  /*2a80*/  LEA R8, P0, R64, R12, 0x1 ;  /* 0x0000000c40087211 */ /* 0x000fe200078008ff */
[----:B------:R-:W-:-:S03]  /*2a90*/  IMAD.WIDE.U32 R20, R19, R14, R20 ;  /* 0x0000000e13147225 */ /* 0x000fc600078e0014 */
[----:B------:R-:W-:Y:S02]  /*2aa0*/  LEA.HI.X R9, R64, R13, R100, 0x1, P0 ;  /* 0x0000000d40097211 */ /* 0x000fe400000f0c64 */
[----:B------:R-:W-:Y:S01]  /*2ab0*/  P2R R100, PR, RZ, 0x2 ;  /* 0x00000002ff647803 */ /* 0x000fe20000000000 */
[----:B------:R-:W-:Y:S01]  /*2ac0*/  IMAD.IADD R113, R113, 0x1, R21 ;  /* 0x0000000171717824 */ /* 0x000fe200078e0215 */
[----:B------:R-:W-:-:S04]  /*2ad0*/  LEA R12, P0, R20, R12, 0x1 ;  /* 0x0000000c140c7211 */ /* 0x000fc800078008ff */
[----:B------:R-:W-:Y:S02]  /*2ae0*/  LEA.HI.X R13, R20, R13, R113, 0x1, P0 ;  /* 0x0000000d140d7211 */ /* 0x000fe400000f0c71 */
[----:B------:R-:W-:-:S13]  /*2af0*/  ISETP.GT.AND P0, PT, R3, RZ, P1 ;  /* 0x000000ff0300720c */ /* 0x000fda0000f04270 */
[----:B------:R-:W-:Y:S05]  /*2b00*/  @!P0 BRA `(.L_x_46) ;  /* 0x0000000000048947 */ /* 0x000fea0003800000 */
[----:B------:R0:W5:Y:S02]  /*2b10*/  LDG.E.LTC128B.U16 R114, desc[UR38][R6.64+0x22] ;  /* 0x0000222606727981 */ /* 0x000164000c1e1520 */
.L_x_46:
[----:B------:R-:W-:Y:S05]  /*2b20*/  BSYNC B1 ;  /* 0x0000000000017941 */ /* 0x000fea0003800000 */
.L_x_45:
[----:B-----5:R-:W-:Y:S01]  /*2b30*/  HADD2.F32 R14, -RZ, R114.H0_H0 ;  /* 0x20000072ff0e7230 */ /* 0x020fe20000004100 */
[----:B------:R-:W-:Y:S01]  /*2b40*/  BSSY B1, `(.L_x_47) ;  /* 0x000000a000017945 */ /* 0x000fe20003800000 */
[----:B------:R-:W-:Y:S02]  /*2b50*/  @P0 IMAD.MOV.U32 R20, RZ, RZ, R102 ;  /* 0x000000ffff140224 */ /* 0x000fe400078e0066 */
[----:B------:R-:W-:Y:S02]  /*2b60*/  @P0 IMAD.MOV.U32 R21, RZ, RZ, R103 ;  /* 0x000000ffff150224 */ /* 0x000fe400078e0067 */
[----:B------:R-:W-:-:S04]  /*2b70*/  FMUL R14, R14, R89 ;  /* 0x000000590e0e7220 */ /* 0x000fc80000400000 */
[----:B------:R-:W-:-:S05]  /*2b80*/  FFMA R14, R65, R88, R14 ;  /* 0x00000058410e7223 */ /* 0x000fca000000000e */
[----:B------:R-:W-:-:S05]  /*2b90*/  F2FP.F16.F32.PACK_AB R14, RZ, R14 ;  /* 0x0000000eff0e723e */ /* 0x000fca00000000ff */
[----:B------:R0:W-:Y:S01]  /*2ba0*/  @P0 STG.E.U16 desc[UR38][R20.64+0x22], R14 ;  /* 0x0000220e14000986 */ /* 0x0001e2000c101526 */
[----:B------:R-:W-:-:S13]  /*2bb0*/  ISETP.GT.AND P0, PT, R3, 0x8, P2 ;  /* 0x000000080300780c */ /* 0x000fda0001704270 */
[----:B0-----:R-:W-:Y:S05]  /*2bc0*/  @!P0 BRA `(.L_x_48) ;  /* 0x0000000000048947 */ /* 0x001fea0003800000 */
[----:B------:R0:W5:Y:S02]  /*2bd0*/  LDG.E.LTC128B.U16 R114, desc[UR38][R56.64+0x20] ;  /* 0x0000202638727981 */ /* 0x000164000c1e1520 */
.L_x_48:
[----:B------:R-:W-:Y:S05]  /*2be0*/  BSYNC B1 ;  /* 0x0000000000017941 */ /* 0x000fea0003800000 */
.L_x_47:
[----:B-----5:R-:W-:Y:S01]  /*2bf0*/  HADD2.F32 R14, -RZ, R114.H0_H0 ;  /* 0x20000072ff0e7230 */ /* 0x020fe20000004100 */
[----:B------:R-:W-:Y:S04]  /*2c00*/  BSSY B1, `(.L_x_49) ;  /* 0x0000008000017945 */ /* 0x000fe80003800000 */
[----:B------:R-:W-:-:S04]  /*2c10*/  FMUL R19, R14, R89 ;  /* 0x000000590e137220 */ /* 0x000fc80000400000 */
[----:B------:R-:W-:-:S05]  /*2c20*/  FFMA R19, R66, R88, R19 ;  /* 0x0000005842137223 */ /* 0x000fca0000000013 */
[----:B------:R-:W-:-:S05]  /*2c30*/  F2FP.F16.F32.PACK_AB R19, RZ, R19 ;  /* 0x00000013ff13723e */ /* 0x000fca00000000ff */
[----:B------:R0:W-:Y:S01]  /*2c40*/  @P0 STG.E.U16 desc[UR38][R58.64+0x20], R19 ;  /* 0x000020133a000986 */ /* 0x0001e2000c101526 */
[----:B------:R-:W-:-:S13]  /*2c50*/  ISETP.GT.AND P0, PT, R3, 0x8, P1 ;  /* 0x000000080300780c */ /* 0x000fda0000f04270 */
[----:B0-----:R-:W-:Y:S05]  /*2c60*/  @!P0 BRA `(.L_x_50) ;  /* 0x0000000000048947 */ /* 0x001fea0003800000 */
[----:B------:R0:W5:Y:S02]  /*2c70*/  LDG.E.LTC128B.U16 R114, desc[UR38][R56.64+0x22] ;  /* 0x0000222638727981 */ /* 0x000164000c1e1520 */
.L_x_50:
[----:B------:R-:W-:Y:S05]  /*2c80*/  BSYNC B1 ;  /* 0x0000000000017941 */ /* 0x000fea0003800000 */
.L_x_49:
[----:B-----5:R-:W-:Y:S01]  /*2c90*/  HADD2.F32 R14, -RZ, R114.H0_H0 ;  /* 0x20000072ff0e7230 */ /* 0x020fe20000004100 */
[----:B------:R-:W-:Y:S01]  /*2ca0*/  ISETP.GT.AND P2, PT, R4, 0x18, PT ;  /* 0x000000180400780c */ /* 0x000fe20003f44270 */
[----:B------:R-:W-:Y:S03]  /*2cb0*/  BSSY B1, `(.L_x_51) ;  /* 0x0000009000017945 */ /* 0x000fe60003800000 */
[----:B------:R-:W-:Y:S01]  /*2cc0*/  FMUL R14, R14, R89 ;  /* 0x000000590e0e7220 */ /* 0x000fe20000400000 */
[----:B------:R-:W-:-:S03]  /*2cd0*/  P2R R101, PR, RZ, 0x4 ;  /* 0x00000004ff657803 */ /* 0x000fc60000000000 */
[----:B------:R-:W-:-:S05]  /*2ce0*/  FFMA R14, R67, R88, R14 ;  /* 0x00000058430e7223 */ /* 0x000fca000000000e */
[----:B------:R-:W-:-:S05]  /*2cf0*/  F2FP.F16.F32.PACK_AB R14, RZ, R14 ;  /* 0x0000000eff0e723e */ /* 0x000fca00000000ff */
[----:B------:R0:W-:Y:S01]  /*2d00*/  @P0 STG.E.U16 desc[UR38][R58.64+0x22], R14 ;  /* 0x0000220e3a000986 */ /* 0x0001e2000c101526 */
[----:B------:R-:W-:-:S13]  /*2d10*/  ISETP.GT.AND P0, PT, R3, RZ, P2 ;  /* 0x000000ff0300720c */ /* 0x000fda0001704270 */
[----:B0-----:R-:W-:Y:S05]  /*2d20*/  @!P0 BRA `(.L_x_52) ;  /* 0x0000000000048947 */ /* 0x001fea0003800000 */
[----:B------:R0:W5:Y:S02]  /*2d30*/  LDG.E.LTC128B.U16 R114, desc[UR38][R6.64+0x30] ;  /* 0x0000302606727981 */ /* 0x000164000c1e1520 */
.L_x_52:
[----:B------:R-:W-:Y:S05]  /*2d40*/  BSYNC B1 ;  /* 0x0000000000017941 */ /* 0x000fea0003800000 */
.L_x_51:
[----:B-----5:R-:W-:Y:S01]  /*2d50*/  HADD2.F32 R14, -RZ, R114.H0_H0 ;  /* 0x20000072ff0e7230 */ /* 0x020fe20000004100 */
[----:B------:R-:W-:Y:S01]  /*2d60*/  ISETP.GT.AND P1, PT, R4, 0x19, PT ;  /* 0x000000190400780c */ /* 0x000fe20003f24270 */
[----:B------:R-:W-:Y:S01]  /*2d70*/  @P0 IMAD.MOV.U32 R20, RZ, RZ, R102 ;  /* 0x000000ffff140224 */ /* 0x000fe200078e0066 */
[----:B------:R-:W-:Y:S01]  /*2d80*/  BSSY B1, `(.L_x_53) ;  /* 0x000000a000017945 */ /* 0x000fe20003800000 */
[----:B------:R-:W-:Y:S02]  /*2d90*/  @P0 IMAD.MOV.U32 R21, RZ, RZ, R103 ;  /* 0x000000ffff150224 */ /* 0x000fe400078e0067 */
[----:B------:R-:W-:-:S04]  /*2da0*/  FMUL R19, R14, R89 ;  /* 0x000000590e137220 */ /* 0x000fc80000400000 */
[----:B------:R-:W-:Y:S01]  /*2db0*/  FFMA R19, R68, R88, R19 ;  /* 0x0000005844137223 */ /* 0x000fe20000000013 */
[----:B------:R-:W-:-:S04]  /*2dc0*/  P2R R68, PR, RZ, 0x2 ;  /* 0x00000002ff447803 */ /* 0x000fc80000000000 */
[----:B------:R-:W-:-:S05]  /*2dd0*/  F2FP.F16.F32.PACK_AB R19, RZ, R19 ;  /* 0x00000013ff13723e */ /* 0x000fca00000000ff */
[----:B------:R0:W-:Y:S01]  /*2de0*/  @P0 STG.E.U16 desc[UR38][R20.64+0x30], R19 ;  /* 0x0000301314000986 */ /* 0x0001e2000c101526 */
[----:B------:R-:W-:-:S13]  /*2df0*/  ISETP.GT.AND P0, PT, R3, RZ, P1 ;  /* 0x000000ff0300720c */ /* 0x000fda0000f04270 */
[----:B0-----:R-:W-:Y:S05]  /*2e00*/  @!P0 BRA `(.L_x_54) ;  /* 0x0000000000048947 */ /* 0x001fea0003800000 */
[----:B------:R0:W5:Y:S02]  /*2e10*/  LDG.E.LTC128B.U16 R114, desc[UR38][R6.64+0x32] ;  /* 0x0000322606727981 */ /* 0x000164000c1e1520 */
.L_x_54:
[----:B------:R-:W-:Y:S05]  /*2e20*/  BSYNC B1 ;  /* 0x0000000000017941 */ /* 0x000fea0003800000 */
.L_x_53:
        /* <DEDUP_REMOVED lines=11> */
.L_x_56:
[----:B------:R-:W-:Y:S05]  /*2ee0*/  BSYNC B1 ;  /* 0x0000000000017941 */ /* 0x000fea0003800000 */
.L_x_55:
        /* <DEDUP_REMOVED lines=9> */
.L_x_58:
[----:B------:R-:W-:Y:S05]  /*2f80*/  BSYNC B1 ;  /* 0x0000000000017941 */ /* 0x000fea0003800000 */
.L_x_57:
        /* <DEDUP_REMOVED lines=11> */
.L_x_60:
[----:B------:R-:W-:Y:S05]  /*3040*/  BSYNC B1 ;  /* 0x0000000000017941 */ /* 0x000fea0003800000 */
.L_x_59:
[----:B-----5:R-:W-:Y:S01]  /*3050*/  HADD2.F32 R14, -RZ, R114.H0_H0 ;  /* 0x20000072ff0e7230 */ /* 0x020fe20000004100 */
[----:B------:R-:W-:Y:S01]  /*3060*/  ISETP.GT.AND P1, PT, R4, 0x21, PT ;  /* 0x000000210400780c */ /* 0x000fe20003f24270 */
[----:B------:R-:W-:Y:S01]  /*3070*/  @P0 IMAD.MOV.U32 R20, RZ, RZ, R102 ;  /* 0x000000ffff140224 */ /* 0x000fe200078e0066 */
[----:B------:R-:W-:Y:S01]  /*3080*/  BSSY B1, `(.L_x_61) ;  /* 0x000000a000017945 */ /* 0x000fe20003800000 */
[----:B------:R-:W-:Y:S02]  /*3090*/  @P0 IMAD.MOV.U32 R21, RZ, RZ, R103 ;  /* 0x000000ffff150224 */ /* 0x000fe400078e0067 */
        /* <DEDUP_REMOVED lines=8> */
.L_x_62:
[----:B------:R-:W-:Y:S05]  /*3120*/  BSYNC B1 ;  /* 0x0000000000017941 */ /* 0x000fea0003800000 */
.L_x_61:
        /* <DEDUP_REMOVED lines=11> */
.L_x_64:
[----:B------:R-:W-:Y:S05]  /*31e0*/  BSYNC B1 ;  /* 0x0000000000017941 */ /* 0x000fea0003800000 */
.L_x_63:
        /* <DEDUP_REMOVED lines=9> */
.L_x_66:
[----:B------:R-:W-:Y:S05]  /*3280*/  BSYNC B1 ;  /* 0x0000000000017941 */ /* 0x000fea0003800000 */
.L_x_65:
        /* <DEDUP_REMOVED lines=11> */
.L_x_68:
[----:B------:R-:W-:Y:S05]  /*3340*/  BSYNC B1 ;  /* 0x0000000000017941 */ /* 0x000fea0003800000 */
.L_x_67:
        /* <DEDUP_REMOVED lines=13> */
.L_x_70:
[----:B------:R-:W-:Y:S05]  /*3420*/  BSYNC B1 ;  /* 0x0000000000017941 */ /* 0x000fea0003800000 */
.L_x_69:
        /* <DEDUP_REMOVED lines=11> */
.L_x_72:
[----:B------:R-:W-:Y:S05]  /*34e0*/  BSYNC B1 ;  /* 0x0000000000017941 */ /* 0x000fea0003800000 */
.L_x_71:
        /* <DEDUP_REMOVED lines=9> */
.L_x_74:
[----:B------:R-:W-:Y:S05]  /*3580*/  BSYNC B1 ;  /* 0x0000000000017941 */ /* 0x000fea0003800000 */
.L_x_73:
[----:B-----5:R-:W-:Y:S01]  /*3590*/  HADD2.F32 R14, -RZ, R114.H0_H0 ;  /* 0x20000072ff0e7230 */ /* 0x020fe20000004100 */
[----:B------:R-:W-:Y:S01]  /*35a0*/  ISETP.GT.AND P3, PT, R4, 0x30, PT ;  /* 0x000000300400780c */ /* 0x000fe20003f64270 */
[----:B------:R-:W-:Y:S03]  /*35b0*/  BSSY B1, `(.L_x_75) ;  /* 0x0000008000017945 */ /* 0x000fe60003800000 */
[----:B------:R-:W-:-:S04]  /*35c0*/  FMUL R14, R14, R89 ;  /* 0x000000590e0e7220 */ /* 0x000fc80000400000 */
[----:B------:R-:W-:-:S05]  /*35d0*/  FFMA R14, R79, R88, R14 ;  /* 0x000000584f0e7223 */ /* 0x000fca000000000e */
[----:B------:R-:W-:-:S05]  /*35e0*/  F2FP.F16.F32.PACK_AB R14, RZ, R14 ;  /* 0x0000000eff0e723e */ /* 0x000fca00000000ff */
[----:B------:R0:W-:Y:S01]  /*35f0*/  @P0 STG.E.U16 desc[UR38][R58.64+0x52], R14 ;  /* 0x0000520e3a000986 */ /* 0x0001e2000c101526 */
[----:B------:R-:W-:-:S13]  /*3600*/  ISETP.GT.AND P0, PT, R3, RZ, P3 ;  /* 0x000000ff0300720c */ /* 0x000fda0001f04270 */
[----:B0-----:R-:W-:Y:S05]  /*3610*/  @!P0 BRA `(.L_x_76) ;  /* 0x0000000000048947 */ /* 0x001fea0003800000 */
[----:B------:R0:W5:Y:S02]  /*3620*/  LDG.E.LTC128B.U16 R114, desc[UR38][R6.64+0x60] ;  /* 0x0000602606727981 */ /* 0x000164000c1e1520 */
.L_x_76:
[----:B------:R-:W-:Y:S05]  /*3630*/  BSYNC B1 ;  /* 0x0000000000017941 */ /* 0x000fea0003800000 */
.L_x_75:
[----:B-----5:R-:W-:Y:S01]  /*3640*/  HADD2.F32 R14, -RZ, R114.H0_H0 ;  /* 0x20000072ff0e7230 */ /* 0x020fe20000004100 */
[----:B------:R-:W-:Y:S01]  /*3650*/  ISETP.GT.AND P2, PT, R4, 0x31, PT ;  /* 0x000000310400780c */ /* 0x000fe20003f44270 */
[----:B------:R-:W-:Y:S01]  /*3660*/  @P0 IMAD.MOV.U32 R20, RZ, RZ, R102 ;  /* 0x000000ffff140224 */ /* 0x000fe200078e0066 */
[----:B------:R-:W-:Y:S01]  /*3670*/  BSSY B1, `(.L_x_77) ;  /* 0x0000009000017945 */ /* 0x000fe20003800000 */
[----:B------:R-:W-:Y:S02]  /*3680*/  @P0 IMAD.MOV.U32 R21, RZ, RZ, R103 ;  /* 0x000000ffff150224 */ /* 0x000fe400078e0067 */
[----:B------:R-:W-:-:S04]  /*3690*/  FMUL R19, R14, R89 ;  /* 0x000000590e137220 */ /* 0x000fc80000400000 */
[----:B------:R-:W-:-:S05]  /*36a0*/  FFMA R19, R80, R88, R19 ;  /* 0x0000005850137223 */ /* 0x000fca0000000013 */
[----:B------:R-:W-:-:S05]  /*36b0*/  F2FP.F16.F32.PACK_AB R19, RZ, R19 ;  /* 0x00000013ff13723e */ /* 0x000fca00000000ff */
[----:B------:R0:W-:Y:S01]  /*36c0*/  @P0 STG.E.U16 desc[UR38][R20.64+0x60], R19 ;  /* 0x0000601314000986 */ /* 0x0001e2000c101526 */
[----:B------:R-:W-:-:S13]  /*36d0*/  ISETP.GT.AND P0, PT, R3, RZ, P2 ;  /* 0x000000ff0300720c */ /* 0x000fda0001704270 */
[----:B0-----:R-:W-:Y:S05]  /*36e0*/  @!P0 BRA `(.L_x_78) ;  /* 0x0000000000048947 */ /* 0x001fea0003800000 */
[----:B------:R0:W5:Y:S02]  /*36f0*/  LDG.E.LTC128B.U16 R114, desc[UR38][R6.64+0x62] ;  /* 0x0000622606727981 */ /* 0x000164000c1e1520 */
.L_x_78:
[----:B------:R-:W-:Y:S05]  /*3700*/  BSYNC B1 ;  /* 0x0000000000017941 */ /* 0x000fea0003800000 */
.L_x_77:
        /* <DEDUP_REMOVED lines=11> */
.L_x_80:
[----:B------:R-:W-:Y:S05]  /*37c0*/  BSYNC B1 ;  /* 0x0000000000017941 */ /* 0x000fea0003800000 */
.L_x_79:
        /* <DEDUP_REMOVED lines=9> */
.L_x_82:
[----:B------:R-:W-:Y:S05]  /*3860*/  BSYNC B1 ;  /* 0x0000000000017941 */ /* 0x000fea0003800000 */
.L_x_81:
        /* <DEDUP_REMOVED lines=10> */
.L_x_84:
[----:B------:R-:W-:Y:S05]  /*3910*/  BSYNC B1 ;  /* 0x0000000000017941 */ /* 0x000fea0003800000 */
.L_x_83:
        /* <DEDUP_REMOVED lines=8> */
[----:B------:R-:W-:-:S05]  /*39a0*/  IADD3 R20, P0, R15, R108, RZ ;  /* 0x0000006c0f147210 */ /* 0x000fca0007f1e0ff */
[----:B------:R-:W-:Y:S01]  /*39b0*/  IMAD.X R21, R5, 0x1, R109, P0 ;  /* 0x0000000105157824 */ /* 0x000fe200000e066d */
[----:B------:R-:W-:-:S05]  /*39c0*/  IADD3 R64, P0, R15, R108, RZ ;  /* 0x0000006c0f407210 */ /* 0x000fca0007f1e0ff */
[----:B------:R-:W-:Y:S01]  /*39d0*/  IMAD.X R65, R5, 0x1, R109, P0 ;  /* 0x0000000105417824 */ /* 0x000fe200000e066d */
[----:B------:R-:W-:-:S05]  /*39e0*/  IADD3 R14, P0, R15, R102, RZ ;  /* 0x000000660f0e7210 */ /* 0x000fca0007f1e0ff */
[----:B------:R-:W-:Y:S01]  /*39f0*/  IMAD.X R15, R5, 0x1, R103, P0 ;  /* 0x00000001050f7824 */ /* 0x000fe200000e0667 */
[----:B------:R-:W-:-:S04]  /*3a00*/  ISETP.GT.AND P0, PT, R4, 0x39, PT ;  /* 0x000000390400780c */ /* 0x000fc80003f04270 */
[----:B------:R-:W-:-:S13]  /*3a10*/  ISETP.GT.AND P4, PT, R3, RZ, P0 ;  /* 0x000000ff0300720c */ /* 0x000fda0000784270 */
[----:B0-----:R-:W-:Y:S05]  /*3a20*/  @!P4 BRA `(.L_x_86) ;  /* 0x000000000004c947 */ /* 0x001fea0003800000 */
[----:B------:R0:W5:Y:S02]  /*3a30*/  LDG.E.LTC128B.U16 R114, desc[UR38][R6.64+0x72] ;  /* 0x0000722606727981 */ /* 0x000164000c1e1520 */
.L_x_86:
[----:B------:R-:W-:Y:S05]  /*3a40*/  BSYNC B1 ;  /* 0x0000000000017941 */ /* 0x000fea0003800000 */
.L_x_85:
        /* <DEDUP_REMOVED lines=9> */
.L_x_88:
[----:B------:R-:W-:Y:S05]  /*3ae0*/  BSYNC B1 ;  /* 0x0000000000017941 */ /* 0x000fea0003800000 */
.L_x_87:
        /* <DEDUP_REMOVED lines=9> */
.L_x_90:
[----:B------:R-:W-:Y:S05]  /*3b80*/  BSYNC B1 ;  /* 0x0000000000017941 */ /* 0x000fea0003800000 */
.L_x_89:
[----:B-----5:R-:W-:-:S05]  /*3b90*/  HADD2.F32 R4, -RZ, R114.H0_H0 ;  /* 0x20000072ff047230 */ /* 0x020fca0000004100 */
[----:B------:R-:W-:-:S04]  /*3ba0*/  FMUL R4, R4, R89 ;  /* 0x0000005904047220 */ /* 0x000fc80000400000 */
[----:B------:R-:W-:-:S05]  /*3bb0*/  FFMA R4, R87, R88, R4 ;  /* 0x0000005857047223 */ /* 0x000fca0000000004 */
[----:B------:R-:W-:-:S04]  /*3bc0*/  F2FP.F16.F32.PACK_AB R4, RZ, R4 ;  /* 0x00000004ff04723e */ /* 0x000fc800000000ff */
[----:B-1-34-:R-:W-:-:S05]  /*3bd0*/  PRMT R6, R4, 0x7610, R6 ;  /* 0x0000761004067816 */ /* 0x01afca0000000006 */
[----:B------:R1:W-:Y:S01]  /*3be0*/  @P4 STG.E.U16 desc[UR38][R58.64+0x72], R6 ;  /* 0x000072063a004986 */ /* 0x0003e2000c101526 */
[----:B------:R-:W-:-:S13]  /*3bf0*/  ISETP.GT.AND P4, PT, R3, 0x80, P6 ;  /* 0x000000800300780c */ /* 0x000fda0003784270 */
[----:B------:R-:W3:Y:S01]  /*3c00*/  @P4 LDG.E.LTC128B.U16 R114, desc[UR38][R62.64] ;  /* 0x000000263e724981 */ /* 0x000ee2000c1e1520 */
[----:B------:R-:W-:Y:S01]  /*3c10*/  BSSY B1, `(.L_x_91) ;  /* 0x000000a000017945 */ /* 0x000fe20003800000 */
[----:B---3--:R-:W-:-:S05]  /*3c20*/  HADD2.F32 R4, -RZ, R114.H0_H0 ;  /* 0x20000072ff047230 */ /* 0x008fca0000004100 */
[----:B------:R-:W-:-:S04]  /*3c30*/  FMUL R5, R4, R89 ;  /* 0x0000005904057220 */ /* 0x000fc80000400000 */
[----:B------:R-:W-:-:S05]  /*3c40*/  FFMA R5, R24, R88, R5 ;  /* 0x0000005818057223 */ /* 0x000fca0000000005 */
[----:B------:R-:W-:-:S05]  /*3c50*/  F2FP.F16.F32.PACK_AB R5, RZ, R5 ;  /* 0x00000005ff05723e */ /* 0x000fca00000000ff */
[----:B------:R1:W-:Y:S01]  /*3c60*/  @P4 STG.E.U16 desc[UR38][R14.64], R5 ;  /* 0x000000050e004986 */ /* 0x0003e2000c101526 */
[----:B------:R-:W-:-:S04]  /*3c70*/  ISETP.NE.AND P4, PT, R116, RZ, PT ;  /* 0x000000ff7400720c */ /* 0x000fc80003f85270 */
[----:B------:R-:W-:-:S13]  /*3c80*/  ISETP.GT.AND P4, PT, R3, 0x80, P4 ;  /* 0x000000800300780c */ /* 0x000fda0002784270 */
[----:B-1----:R-:W-:Y:S05]  /*3c90*/  @!P4 BRA `(.L_x_92) ;  /* 0x000000000004c947 */ /* 0x002fea0003800000 */
[----:B------:R1:W5:Y:S02]  /*3ca0*/  LDG.E.LTC128B.U16 R114, desc[UR38][R60.64+0x2] ;  /* 0x000002263c727981 */ /* 0x000364000c1e1520 */
.L_x_92:
[----:B------:R-:W-:Y:S05]  /*3cb0*/  BSYNC B1 ;  /* 0x0000000000017941 */ /* 0x000fea0003800000 */
.L_x_91:
[----:B-----5:R-:W-:Y:S01]  /*3cc0*/  HADD2.F32 R4, -RZ, R114.H0_H0 ;  /* 0x20000072ff047230 */ /* 0x020fe20000004100 */
[----:B------:R-:W-:Y:S01]  /*3cd0*/  ISETP.GT.AND P6, PT, R3, 0x88, P6 ;  /* 0x000000880300780c */ /* 0x000fe200037c4270 */
[----:B------:R-:W-:Y:S01]  /*3ce0*/  @P4 IMAD.MOV.U32 R5, RZ, RZ, R15 ;  /* 0x000000ffff054224 */ /* 0x000fe200078e000f */
[----:B------:R-:W-:Y:S02]  /*3cf0*/  BSSY B1, `(.L_x_93) ;  /* 0x0000009000017945 */ /* 0x000fe40003800000 */
[----:B------:R-:W-:-:S04]  /*3d00*/  FMUL R4, R4, R89 ;  /* 0x0000005904047220 */ /* 0x000fc80000400000 */
[----:B------:R-:W-:-:S05]  /*3d10*/  FFMA R4, R25, R88, R4 ;  /* 0x0000005819047223 */ /* 0x000fca0000000004 */
[----:B------:R-:W-:-:S04]  /*3d20*/  F2FP.F16.F32.PACK_AB R4, RZ, R4 ;  /* 0x00000004ff04723e */ /* 0x000fc800000000ff */
[----:B------:R-:W-:Y:S01]  /*3d30*/  PRMT R6, R4, 0x7610, R6 ;  /* 0x0000761004067816 */ /* 0x000fe20000000006 */
[----:B------:R-:W-:-:S05]  /*3d40*/  @P4 IMAD.MOV.U32 R4, RZ, RZ, R14 ;  /* 0x000000ffff044224 */ /* 0x000fca00078e000e */
[----:B------:R3:W-:Y:S01]  /*3d50*/  @P4 STG.E.U16 desc[UR38][R4.64+0x2], R6 ;  /* 0x0000020604004986 */ /* 0x0007e2000c101526 */
[----:B------:R-:W-:Y:S05]  /*3d60*/  @!P6 BRA `(.L_x_94) ;  /* 0x000000000004e947 */ /* 0x000fea0003800000 */
[----:B------:R4:W5:Y:S02]  /*3d70*/  LDG.E.LTC128B.U16 R114, desc[UR38][R8.64] ;  /* 0x0000002608727981 */ /* 0x000964000c1e1520 */
.L_x_94:
[----:B------:R-:W-:Y:S05]  /*3d80*/  BSYNC B1 ;  /* 0x0000000000017941 */ /* 0x000fea0003800000 */
.L_x_93:
[----:B---3-5:R-:W-:Y:S01]  /*3d90*/  HADD2.F32 R4, -RZ, R114.H0_H0 ;  /* 0x20000072ff047230 */ /* 0x028fe20000004100 */
[----:B------:R-:W-:Y:S01]  /*3da0*/  ISETP.NE.AND P4, PT, R116, RZ, PT ;  /* 0x000000ff7400720c */ /* 0x000fe20003f85270 */
[----:B------:R-:W-:Y:S03]  /*3db0*/  BSSY B1, `(.L_x_95) ;  /* 0x0000008000017945 */ /* 0x000fe60003800000 */
[----:B------:R-:W-:Y:S01]  /*3dc0*/  FMUL R5, R4, R89 ;  /* 0x0000005904057220 */ /* 0x000fe20000400000 */
[----:B------:R-:W-:-:S03]  /*3dd0*/  ISETP.GT.AND P4, PT, R3, 0x88, P4 ;  /* 0x000000880300780c */ /* 0x000fc60002784270 */
[----:B------:R-:W-:-:S05]  /*3de0*/  FFMA R5, R26, R88, R5 ;  /* 0x000000581a057223 */ /* 0x000fca0000000005 */
[----:B------:R-:W-:-:S05]  /*3df0*/  F2FP.F16.F32.PACK_AB R5, RZ, R5 ;  /* 0x00000005ff05723e */ /* 0x000fca00000000ff */
[----:B------:R3:W-:Y:S01]  /*3e00*/  @P6 STG.E.U16 desc[UR38][R20.64], R5 ;  /* 0x0000000514006986 */ /* 0x0007e2000c101526 */
[----:B------:R-:W-:Y:S05]  /*3e10*/  @!P4 BRA `(.L_x_96) ;  /* 0x000000000004c947 */ /* 0x000fea0003800000 */
[----:B------:R0:W5:Y:S02]  /*3e20*/  LDG.E.LTC128B.U16 R114, desc[UR38][R12.64+0x2] ;  /* 0x000002260c727981 */ /* 0x000164000c1e1520 */
.L_x_96:
[----:B------:R-:W-:Y:S05]  /*3e30*/  BSYNC B1 ;  /* 0x0000000000017941 */ /* 0x000fea0003800000 */
.L_x_95:
[----:B-----5:R-:W-:Y:S01]  /*3e40*/  HADD2.F32 R4, -RZ, R114.H0_H0 ;  /* 0x20000072ff047230 */ /* 0x020fe20000004100 */
[----:B------:R-:W-:Y:S01]  /*3e50*/  ISETP.NE.AND P6, PT, R115, RZ, PT ;  /* 0x000000ff7300720c */ /* 0x000fe20003fc5270 */
[----:B------:R-:W-:Y:S03]  /*3e60*/  BSSY B1, `(.L_x_97) ;  /* 0x0000008000017945 */ /* 0x000fe60003800000 */
[----:B------:R-:W-:-:S04]  /*3e70*/  FMUL R4, R4, R89 ;  /* 0x0000005904047220 */ /* 0x000fc80000400000 */
[----:B------:R-:W-:-:S05]  /*3e80*/  FFMA R4, R27, R88, R4 ;  /* 0x000000581b047223 */ /* 0x000fca0000000004 */
[----:B------:R-:W-:-:S05]  /*3e90*/  F2FP.F16.F32.PACK_AB R4, RZ, R4 ;  /* 0x00000004ff04723e */ /* 0x000fca00000000ff */
[----:B------:R0:W-:Y:S01]  /*3ea0*/  @P4 STG.E.U16 desc[UR38][R64.64+0x2], R4 ;  /* 0x0000020440004986 */ /* 0x0001e2000c101526 */
[----:B------:R-:W-:-:S13]  /*3eb0*/  ISETP.GT.AND P4, PT, R3, 0x80, P6 ;  /* 0x000000800300780c */ /* 0x000fda0003784270 */
[----:B0-----:R-:W-:Y:S05]  /*3ec0*/  @!P4 BRA `(.L_x_98) ;  /* 0x000000000004c947 */ /* 0x001fea0003800000 */
[----:B------:R0:W5:Y:S02]  /*3ed0*/  LDG.E.LTC128B.U16 R114, desc[UR38][R60.64+0x10] ;  /* 0x000010263c727981 */ /* 0x000164000c1e1520 */
.L_x_98:
[----:B------:R-:W-:Y:S05]  /*3ee0*/  BSYNC B1 ;  /* 0x0000000000017941 */ /* 0x000fea0003800000 */
.L_x_97:
[----:B-----5:R-:W-:Y:S01]  /*3ef0*/  HADD2.F32 R4, -RZ, R114.H0_H0 ;  /* 0x20000072ff047230 */ /* 0x020fe20000004100 */
[----:B------:R-:W-:Y:S01]  /*3f00*/  ISETP.NE.AND P6, PT, R117, RZ, PT ;  /* 0x000000ff7500720c */ /* 0x000fe20003fc5270 */
[----:B------:R-:W-:Y:S03]  /*3f10*/  BSSY B1, `(.L_x_99) ;  /* 0x000000b000017945 */ /* 0x000fe60003800000 */
[----:B---3--:R-:W-:Y:S01]  /*3f20*/  FMUL R5, R4, R89 ;  /* 0x0000005904057220 */ /* 0x008fe20000400000 */
[----:B------:R-:W-:-:S03]  /*3f30*/  @P4 IMAD.MOV.U32 R4, RZ, RZ, R14 ;  /* 0x000000ffff044224 */ /* 0x000fc600078e000e */
[----:B------:R-:W-:-:S05]  /*3f40*/  FFMA R5, R28, R88, R5 ;  /* 0x000000581c057223 */ /* 0x000fca0000000005 */
[----:B------:R-:W-:-:S04]  /*3f50*/  F2FP.F16.F32.PACK_AB R5, RZ, R5 ;  /* 0x00000005ff05723e */ /* 0x000fc800000000ff */
[----:B------:R-:W-:Y:S01]  /*3f60*/  PRMT R6, R5, 0x7610, R6 ;  /* 0x0000761005067816 */ /* 0x000fe20000000006 */
[----:B------:R-:W-:-:S05]  /*3f70*/  @P4 IMAD.MOV.U32 R5, RZ, RZ, R15 ;  /* 0x000000ffff054224 */ /* 0x000fca00078e000f */
[----:B------:R3:W-:Y:S01]  /*3f80*/  @P4 STG.E.U16 desc[UR38][R4.64+0x10], R6 ;  /* 0x0000100604004986 */ /* 0x0007e2000c101526 */
[----:B------:R-:W-:-:S13]  /*3f90*/  ISETP.GT.AND P4, PT, R3, 0x80, P6 ;  /* 0x000000800300780c */ /* 0x000fda0003784270 */
[----:B---3--:R-:W-:Y:S05]  /*3fa0*/  @!P4 BRA `(.L_x_100) ;  /* 0x000000000004c947 */ /* 0x008fea0003800000 */
[----:B------:R3:W5:Y:S02]  /*3fb0*/  LDG.E.LTC128B.U16 R114, desc[UR38][R60.64+0x12] ;  /* 0x000012263c727981 */ /* 0x000764000c1e1520 */
.L_x_100:
[----:B------:R-:W-:Y:S05]  /*3fc0*/  BSYNC B1 ;  /* 0x0000000000017941 */ /* 0x000fea0003800000 */
.L_x_99:
[----:B-----5:R-:W-:Y:S01]  /*3fd0*/  HADD2.F32 R4, -RZ, R114.H0_H0 ;  /* 0x20000072ff047230 */ /* 0x020fe20000004100 */
[----:B------:R-:W-:Y:S01]  /*3fe0*/  BSSY B1, `(.L_x_101) ;  /* 0x000000c000017945 */ /* 0x000fe20003800000 */
[----:B------:R-:W-:-:S03]  /*3ff0*/  @P4 IMAD.MOV.U32 R5, RZ, RZ, R15 ;  /* 0x000000ffff054224 */ /* 0x000fc600078e000f */
[----:B------:R-:W-:-:S04]  /*4000*/  FMUL R4, R4, R89 ;  /* 0x0000005904047220 */ /* 0x000fc80000400000 */
[----:B------:R-:W-:-:S05]  /*4010*/  FFMA R4, R29, R88, R4 ;  /* 0x000000581d047223 */ /* 0x000fca0000000004 */
[----:B------:R-:W-:-:S04]  /*4020*/  F2FP.F16.F32.PACK_AB R4, RZ, R4 ;  /* 0x00000004ff04723e */ /* 0x000fc800000000ff */
[----:B------:R-:W-:Y:S01]  /*4030*/  PRMT R6, R4, 0x7610, R6 ;  /* 0x0000761004067816 */ /* 0x000fe20000000006 */
[----:B------:R-:W-:-:S05]  /*4040*/  @P4 IMAD.MOV.U32 R4, RZ, RZ, R14 ;  /* 0x000000ffff044224 */ /* 0x000fca00078e000e */
[----:B------:R0:W-:Y:S01]  /*4050*/  @P4 STG.E.U16 desc[UR38][R4.64+0x12], R6 ;  /* 0x0000120604004986 */ /* 0x0001e2000c101526 */
[----:B------:R-:W-:-:S04]  /*4060*/  ISETP.NE.AND P4, PT, R115, RZ, PT ;  /* 0x000000ff7300720c */ /* 0x000fc80003f85270 */
[----:B------:R-:W-:-:S13]  /*4070*/  ISETP.GT.AND P4, PT, R3, 0x88, P4 ;  /* 0x000000880300780c */ /* 0x000fda0002784270 */
[----:B0-----:R-:W-:Y:S05]  /*4080*/  @!P4 BRA `(.L_x_102) ;  /* 0x000000000004c947 */ /* 0x001fea0003800000 */
[----:B------:R0:W5:Y:S02]  /*4090*/  LDG.E.LTC128B.U16 R114, desc[UR38][R12.64+0x10] ;  /* 0x000010260c727981 */ /* 0x000164000c1e1520 */
.L_x_102:
[----:B------:R-:W-:Y:S05]  /*40a0*/  BSYNC B1 ;  /* 0x0000000000017941 */ /* 0x000fea0003800000 */
.L_x_101:
        /* <DEDUP_REMOVED lines=9> */
.L_x_104:
[----:B------:R-:W-:Y:S05]  /*4140*/  BSYNC B1 ;  /* 0x0000000000017941 */ /* 0x000fea0003800000 */
.L_x_103:
[----:B-----5:R-:W-:Y:S01]  /*4150*/  HADD2.F32 R4, -RZ, R114.H0_H0 ;  /* 0x20000072ff047230 */ /* 0x020fe20000004100 */
[----:B------:R-:W-:Y:S01]  /*4160*/  ISETP.NE.AND P6, PT, R118, RZ, PT ;  /* 0x000000ff7600720c */ /* 0x000fe20003fc5270 */
        /* <DEDUP_REMOVED lines=8> */
[----:B------:R-:W-:-:S13]  /*41f0*/  ISETP.GT.AND P4, PT, R3, 0x80, P6 ;  /* 0x000000800300780c */ /* 0x000fda0003784270 */
[----:B0-----:R-:W-:Y:S05]  /*4200*/  @!P4 BRA `(.L_x_106) ;  /* 0x000000000004c947 */ /* 0x001fea0003800000 */
[----:B------:R0:W5:Y:S02]  /*4210*/  LDG.E.LTC128B.U16 R114, desc[UR38][R60.64+0x20] ;  /* 0x000020263c727981 */ /* 0x000164000c1e1520 */
.L_x_106:
[----:B------:R-:W-:Y:S05]  /*4220*/  BSYNC B1 ;  /* 0x0000000000017941 */ /* 0x000fea0003800000 */
.L_x_105:
[----:B-----5:R-:W-:Y:S01]  /*4230*/  HADD2.F32 R4, -RZ, R114.H0_H0 ;  /* 0x20000072ff047230 */ /* 0x020fe20000004100 */
[----:B------:R-:W-:Y:S01]  /*4240*/  ISETP.NE.AND P6, PT, R100, RZ, PT ;  /* 0x000000ff6400720c */ /* 0x000fe20003fc5270 */
[----:B------:R-:W-:Y:S03]  /*4250*/  BSSY B1, `(.L_x_107) ;  /* 0x000000b000017945 */ /* 0x000fe60003800000 */
[----:B------:R-:W-:Y:S01]  /*4260*/  FMUL R5, R4, R89 ;  /* 0x0000005904057220 */ /* 0x000fe20000400000 */
[----:B------:R-:W-:-:S03]  /*4270*/  @P4 IMAD.MOV.U32 R4, RZ, RZ, R14 ;  /* 0x000000ffff044224 */ /* 0x000fc600078e000e */
        /* <DEDUP_REMOVED lines=8> */
.L_x_108:
[----:B------:R-:W-:Y:S05]  /*4300*/  BSYNC B1 ;  /* 0x0000000000017941 */ /* 0x000fea0003800000 */
.L_x_107:
        /* <DEDUP_REMOVED lines=13> */
.L_x_110:
[----:B------:R-:W-:Y:S05]  /*43e0*/  BSYNC B1 ;  /* 0x0000000000017941 */ /* 0x000fea0003800000 */
.L_x_109:
[----:B-----5:R-:W-:Y:S01]  /*43f0*/  HADD2.F32 R4, -RZ, R114.H0_H0 ;  /* 0x20000072ff047230 */ /* 0x020fe20000004100 */
[----:B------:R-:W-:Y:S04]  /*4400*/  BSSY B1, `(.L_x_111) ;  /* 0x000000b000017945 */ /* 0x000fe80003800000 */
        /* <DEDUP_REMOVED lines=10> */
.L_x_112:
[----:B------:R-:W-:Y:S05]  /*44b0*/  BSYNC B1 ;  /* 0x0000000000017941 */ /* 0x000fea0003800000 */
.L_x_111:
        /* <DEDUP_REMOVED lines=13> */
.L_x_114:
[----:B------:R-:W-:Y:S05]  /*4590*/  BSYNC B1 ;  /* 0x0000000000017941 */ /* 0x000fea0003800000 */
.L_x_113:
        /* <DEDUP_REMOVED lines=13> */
.L_x_116:
[----:B------:R-:W-:Y:S05]  /*4670*/  BSYNC B1 ;  /* 0x0000000000017941 */ /* 0x000fea0003800000 */
.L_x_115:
        /* <DEDUP_REMOVED lines=13> */
.L_x_118:
[----:B------:R-:W-:Y:S05]  /*4750*/  BSYNC B1 ;  /* 0x0000000000017941 */ /* 0x000fea0003800000 */
.L_x_117:
        /* <DEDUP_REMOVED lines=12> */
.L_x_120:
[----:B------:R-:W-:Y:S05]  /*4820*/  BSYNC B1 ;  /* 0x0000000000017941 */ /* 0x000fea0003800000 */
.L_x_119:
        /* <DEDUP_REMOVED lines=13> */
.L_x_122:
[----:B------:R-:W-:Y:S05]  /*4900*/  BSYNC B1 ;  /* 0x0000000000017941 */ /* 0x000fea0003800000 */
.L_x_121:
        /* <DEDUP_REMOVED lines=13> */
.L_x_124:
[----:B------:R-:W-:Y:S05]  /*49e0*/  BSYNC B1 ;  /* 0x0000000000017941 */ /* 0x000fea0003800000 */
.L_x_123:
        /* <DEDUP_REMOVED lines=13> */
.L_x_126:
[----:B------:R-:W-:Y:S05]  /*4ac0*/  BSYNC B1 ;  /* 0x0000000000017941 */ /* 0x000fea0003800000 */
.L_x_125:
        /* <DEDUP_REMOVED lines=12> */
.L_x_128:
[----:B------:R-:W-:Y:S05]  /*4b90*/  BSYNC B1 ;  /* 0x0000000000017941 */ /* 0x000fea0003800000 */
.L_x_127:
        /* <DEDUP_REMOVED lines=13> */
.L_x_130:
[----:B------:R-:W-:Y:S05]  /*4c70*/  BSYNC B1 ;  /* 0x0000000000017941 */ /* 0x000fea0003800000 */
.L_x_129:
        /* <DEDUP_REMOVED lines=12> */
.L_x_132:
[----:B------:R-:W-:Y:S05]  /*4d40*/  BSYNC B1 ;  /* 0x0000000000017941 */ /* 0x000fea0003800000 */
.L_x_131:
        /* <DEDUP_REMOVED lines=12> */
.L_x_134:
[----:B------:R-:W-:Y:S05]  /*4e10*/  BSYNC B1 ;  /* 0x0000000000017941 */ /* 0x000fea0003800000 */
.L_x_133:
[----:B-----5:R-:W-:Y:S01]  /*4e20*/  HADD2.F32 R4, -RZ, R114.H0_H0 ;  /* 0x20000072ff047230 */ /* 0x020fe20000004100 */
[----:B------:R-:W-:Y:S01]  /*4e30*/  ISETP.GT.AND P5, PT, R3, 0x88, P5 ;  /* 0x000000880300780c */ /* 0x000fe20002fa4270 */
        /* <DEDUP_REMOVED lines=8> */
[----:B------:R-:W-:Y:S05]  /*4ec0*/  @!P5 BRA `(.L_x_136) ;  /* 0x000000000004d947 */ /* 0x000fea0003800000 */
[----:B------:R0:W5:Y:S02]  /*4ed0*/  LDG.E.LTC128B.U16 R114, desc[UR38][R12.64+0x52] ;  /* 0x000052260c727981 */ /* 0x000164000c1e1520 */
.L_x_136:
[----:B------:R-:W-:Y:S05]  /*4ee0*/  BSYNC B1 ;  /* 0x0000000000017941 */ /* 0x000fea0003800000 */
.L_x_135:
[----:B0----5:R-:W-:Y:S01]  /*4ef0*/  HADD2.F32 R4, -RZ, R114.H0_H0 ;  /* 0x20000072ff047230 */ /* 0x021fe20000004100 */
        /* <DEDUP_REMOVED lines=11> */
.L_x_138:
[----:B------:R-:W-:Y:S05]  /*4fb0*/  BSYNC B1 ;  /* 0x0000000000017941 */ /* 0x000fea0003800000 */
.L_x_137:
[----:B0----5:R-:W-:Y:S01]  /*4fc0*/  HADD2.F32 R4, -RZ, R114.H0_H0 ;  /* 0x20000072ff047230 */ /* 0x021fe20000004100 */
        /* <DEDUP_REMOVED lines=11> */
.L_x_140:
[----:B------:R-:W-:Y:S05]  /*5080*/  BSYNC B1 ;  /* 0x0000000000017941 */ /* 0x000fea0003800000 */
.L_x_139:
        /* <DEDUP_REMOVED lines=12> */
.L_x_142:
[----:B------:R-:W-:Y:S05]  /*5150*/  BSYNC B1 ;  /* 0x0000000000017941 */ /* 0x000fea0003800000 */
.L_x_141:
        /* <DEDUP_REMOVED lines=12> */
.L_x_144:
[----:B------:R-:W-:Y:S05]  /*5220*/  BSYNC B1 ;  /* 0x0000000000017941 */ /* 0x000fea0003800000 */
.L_x_143:
        /* <DEDUP_REMOVED lines=12> */
.L_x_146:
[----:B------:R-:W-:Y:S05]  /*52f0*/  BSYNC B1 ;  /* 0x0000000000017941 */ /* 0x000fea0003800000 */
.L_x_145:
        /* <DEDUP_REMOVED lines=12> */
.L_x_148:
[----:B------:R-:W-:Y:S05]  /*53c0*/  BSYNC B1 ;  /* 0x0000000000017941 */ /* 0x000fea0003800000 */
.L_x_147:
        /* <DEDUP_REMOVED lines=9> */
.L_x_150:
[----:B------:R-:W-:Y:S05]  /*5460*/  BSYNC B1 ;  /* 0x0000000000017941 */ /* 0x000fea0003800000 */
.L_x_149:
        /* <DEDUP_REMOVED lines=12> */
.L_x_152:
[----:B------:R-:W-:Y:S05]  /*5530*/  BSYNC B1 ;  /* 0x0000000000017941 */ /* 0x000fea0003800000 */
.L_x_151:
[----:B------:R-:W-:Y:S05]  /*5540*/  @!P0 BRA `(.L_x_153) ;  /* 0x0000001400848947 */ /* 0x000fea0003800000 */
[----:B-----5:R-:W-:-:S05]  /*5550*/  HADD2.F32 R114, -RZ, R114.H0_H0 ;  /* 0x20000072ff727230 */ /* 0x020fca0000004100 */
[----:B------:R-:W-:-:S04]  /*5560*/  FMUL R114, R114, R89 ;  /* 0x0000005972727220 */ /* 0x000fc80000400000 */
[----:B------:R-:W-:-:S05]  /*5570*/  FFMA R114, R55, R88, R114 ;  /* 0x0000005837727223 */ /* 0x000fca0000000072 */
[----:B------:R-:W-:-:S05]  /*5580*/  F2FP.F16.F32.PACK_AB R114, RZ, R114 ;  /* 0x00000072ff72723e */ /* 0x000fca00000000ff */
[----:B------:R0:W-:Y:S01]  /*5590*/  STG.E.U16 desc[UR38][R10.64+0x72], R114 ;  /* 0x000072720a007986 */ /* 0x0001e2000c101526 */
[----:B------:R-:W-:Y:S05]  /*55a0*/  BRA `(.L_x_153) ;  /* 0x00000014006c7947 */ /* 0x000fea0003800000 */
.L_x_30:
[----:B------:R-:W-:Y:S01]  /*55b0*/  ULDC.64 UR4, c[0x0][0x5c0] ;  /* 0x0001700000047ab9 */ /* 0x000fe20000000a00 */
[-C--:B------:R-:W-:Y:S01]  /*55c0*/  FMUL R56, R56, R88.reuse ;  /* 0x0000005838387220 */ /* 0x080fe20000400000 */
[----:B------:R-:W-:Y:S01]  /*55d0*/  LEA R10, P1, R110, UR4, 0x1 ;  /* 0x000000046e0a7c11 */ /* 0x000fe2000f8208ff */
[----:B------:R-:W-:Y:S01]  /*55e0*/  IMAD.SHL.U32 R7, R94, 0x2, RZ ;  /* 0x000000025e077824 */ /* 0x000fe200078e00ff */
[----:B------:R-:W-:Y:S01]  /*55f0*/  ISETP.GT.AND P3, PT, R4, 0x1, PT ;  /* 0x000000010400780c */ /* 0x000fe20003f64270 */
[----:B------:R-:W-:Y:S01]  /*5600*/  FMUL R57, R57, R88 ;  /* 0x0000005839397220 */ /* 0x000fe20000400000 */
[----:B------:R-:W-:Y:S01]  /*5610*/  F2FP.F16.F32.PACK_AB R56, RZ, R56 ;  /* 0x00000038ff38723e */ /* 0x000fe200000000ff */
[-C--:B------:R-:W-:Y:S01]  /*5620*/  FMUL R58, R58, R88.reuse ;  /* 0x000000583a3a7220 */ /* 0x080fe20000400000 */
[----:B------:R-:W-:Y:S01]  /*5630*/  LEA.HI.X R11, R110, UR5, R103, 0x1, P1 ;  /* 0x000000056e0b7c11 */ /* 0x000fe200088f0c67 */
[-C--:B------:R-:W-:Y:S01]  /*5640*/  FMUL R59, R59, R88.reuse ;  /* 0x000000583b3b7220 */ /* 0x080fe20000400000 */
[----:B------:R-:W-:Y:S01]  /*5650*/  ISETP.GT.AND P1, PT, R3, RZ, P3 ;  /* 0x000000ff0300720c */ /* 0x000fe20001f24270 */
[----:B------:R-:W-:Y:S01]  /*5660*/  IMAD.SHL.U32 R19, R95, 0x2, RZ ;  /* 0x000000025f137824 */ /* 0x000fe200078e00ff */
[----:B------:R-:W-:Y:S01]  /*5670*/  ISETP.GT.AND P2, PT, R3, 0x8, P6 ;  /* 0x000000080300780c */ /* 0x000fe20003744270 */
[----:B------:R-:W-:Y:S01]  /*5680*/  @P0 STG.E.U16 desc[UR38][R10.64], R56 ;  /* 0x000000380a000986 */ /* 0x000fe2000c101526 */
[----:B------:R-:W-:Y:S01]  /*5690*/  SHF.L.U64.HI R5, R94, 0x1, R93 ;  /* 0x000000015e057819 */ /* 0x000fe2000001025d */
[----:B------:R-:W-:Y:S01]  /*56a0*/  FMUL R60, R60, R88 ;  /* 0x000000583c3c7220 */ /* 0x000fe20000400000 */
[----:B------:R-:W-:Y:S01]  /*56b0*/  IADD3 R8, P0, R7, R10, RZ ;  /* 0x0000000a07087210 */ /* 0x000fe20007f1e0ff */
[-C--:B------:R-:W-:Y:S01]  /*56c0*/  FMUL R61, R61, R88.reuse ;  /* 0x000000583d3d7220 */ /* 0x080fe20000400000 */
[----:B------:R-:W-:Y:S01]  /*56d0*/  F2FP.F16.F32.PACK_AB R57, RZ, R57 ;  /* 0x00000039ff39723e */ /* 0x000fe200000000ff */
[----:B------:R-:W-:Y:S01]  /*56e0*/  FMUL R63, R63, R88 ;  /* 0x000000583f3f7220 */ /* 0x000fe20000400000 */
[----:B------:R-:W-:Y:S01]  /*56f0*/  F2FP.F16.F32.PACK_AB R58, RZ, R58 ;  /* 0x0000003aff3a723e */ /* 0x000fe200000000ff */
[----:B------:R-:W-:Y:S01]  /*5700*/  IMAD.X R9, R5, 0x1, R11, P0 ;  /* 0x0000000105097824 */ /* 0x000fe200000e060b */
[----:B------:R-:W-:Y:S01]  /*5710*/  ISETP.GT.AND P0, PT, R3, 0x8, P3 ;  /* 0x000000080300780c */ /* 0x000fe20001f04270 */
[----:B------:R-:W-:Y:S01]  /*5720*/  @P1 STG.E.U16 desc[UR38][R10.64+0x2], R57 ;  /* 0x000002390a001986 */ /* 0x000fe2000c101526 */
[----:B------:R-:W-:Y:S01]  /*5730*/  F2FP.F16.F32.PACK_AB R59, RZ, R59 ;  /* 0x0000003bff3b723e */ /* 0x000fe200000000ff */
[----:B------:R-:W-:Y:S01]  /*5740*/  FMUL R62, R62, R88 ;  /* 0x000000583e3e7220 */ /* 0x000fe20000400000 */
[----:B------:R-:W-:Y:S01]  /*5750*/  SHF.L.U64.HI R13, R95, 0x1, R92 ;  /* 0x000000015f0d7819 */ /* 0x000fe2000001025c */
[----:B------:R-:W-:Y:S01]  /*5760*/  @P2 STG.E.U16 desc[UR38][R8.64], R58 ;  /* 0x0000003a08002986 */ /* 0x000fe2000c101526 */
[----:B------:R-:W-:Y:S01]  /*5770*/  IADD3 R6, P1, P2, R19, R10, R7 ;  /* 0x0000000a13067210 */ /* 0x000fe20007a3e007 */
[-C--:B------:R-:W-:Y:S01]  /*5780*/  FMUL R64, R64, R88.reuse ;  /* 0x0000005840407220 */ /* 0x080fe20000400000 */
[C---:B------:R-:W-:Y:S01]  /*5790*/  ISETP.GT.AND P4, PT, R4.reuse, 0x8, PT ;  /* 0x000000080400780c */ /* 0x040fe20003f84270 */
[-C--:B------:R-:W-:Y:S01]  /*57a0*/  FMUL R65, R65, R88.reuse ;  /* 0x0000005841417220 */ /* 0x080fe20000400000 */
[----:B------:R-:W-:Y:S01]  /*57b0*/  ISETP.GT.AND P3, PT, R4, 0x9, PT ;  /* 0x000000090400780c */ /* 0x000fe20003f64270 */
[-C--:B------:R-:W-:Y:S01]  /*57c0*/  FMUL R66, R66, R88.reuse ;  /* 0x0000005842427220 */ /* 0x080fe20000400000 */
[----:B------:R-:W-:Y:S01]  /*57d0*/  IADD3.X R7, R13, R11, R5, P1, P2 ;  /* 0x0000000b0d077210 */ /* 0x000fe20000fe4405 */
[----:B------:R-:W-:Y:S01]  /*57e0*/  @P0 STG.E.U16 desc[UR38][R8.64+0x2], R59 ;  /* 0x0000023b08000986 */ /* 0x000fe2000c101526 */
[----:B------:R-:W-:Y:S01]  /*57f0*/  ISETP.GT.AND P1, PT, R3, RZ, P4 ;  /* 0x000000ff0300720c */ /* 0x000fe20002724270 */
[-C--:B------:R-:W-:Y:S01]  /*5800*/  FMUL R67, R67, R88.reuse ;  /* 0x0000005843437220 */ /* 0x080fe20000400000 */
[----:B------:R-:W-:Y:S01]  /*5810*/  ISETP.GT.AND P0, PT, R3, RZ, P3 ;  /* 0x000000ff0300720c */ /* 0x000fe20001f04270 */
[----:B------:R-:W-:Y:S01]  /*5820*/  FMUL R68, R68, R88 ;  /* 0x0000005844447220 */ /* 0x000fe20000400000 */
[----:B------:R-:W-:Y:S01]  /*5830*/  F2FP.F16.F32.PACK_AB R60, RZ, R60 ;  /* 0x0000003cff3c723e */ /* 0x000fe200000000ff */
[-C--:B------:R-:W-:Y:S01]  /*5840*/  FMUL R69, R69, R88.reuse ;  /* 0x0000005845457220 */ /* 0x080fe20000400000 */
[----:B------:R-:W-:Y:S01]  /*5850*/  F2FP.F16.F32.PACK_AB R61, RZ, R61 ;  /* 0x0000003dff3d723e */ /* 0x000fe200000000ff */
[-C--:B------:R-:W-:Y:S01]  /*5860*/  FMUL R70, R70, R88.reuse ;  /* 0x0000005846467220 */ /* 0x080fe20000400000 */
[----:B------:R-:W-:Y:S01]  /*5870*/  F2FP.F16.F32.PACK_AB R63, RZ, R63 ;  /* 0x0000003fff3f723e */ /* 0x000fe200000000ff */
[----:B------:R-:W-:Y:S01]  /*5880*/  FMUL R71, R71, R88 ;  /* 0x0000005847477220 */ /* 0x000fe20000400000 */
[----:B------:R-:W-:Y:S01]  /*5890*/  F2FP.F16.F32.PACK_AB R62, RZ, R62 ;  /* 0x0000003eff3e723e */ /* 0x000fe200000000ff */
[----:B------:R-:W-:Y:S01]  /*58a0*/  FMUL R72, R72, R88 ;  /* 0x0000005848487220 */ /* 0x000fe20000400000 */
[----:B------:R-:W-:Y:S01]  /*58b0*/  F2FP.F16.F32.PACK_AB R64, RZ, R64 ;  /* 0x00000040ff40723e */ /* 0x000fe200000000ff */
[----:B------:R-:W-:Y:S01]  /*58c0*/  @P1 STG.E.U16 desc[UR38][R10.64+0x10], R60 ;  /* 0x0000103c0a001986 */ /* 0x000fe2000c101526 */
[----:B------:R-:W-:Y:S01]  /*58d0*/  ISETP.GT.AND P1, PT, R3, 0x8, P4 ;  /* 0x000000080300780c */ /* 0x000fe20002724270 */
[-C--:B------:R-:W-:Y:S01]  /*58e0*/  FMUL R73, R73, R88.reuse ;  /* 0x0000005849497220 */ /* 0x080fe20000400000 */
[----:B------:R-:W-:Y:S01]  /*58f0*/  ISETP.GT.AND P2, PT, R4, 0x11, PT ;  /* 0x000000110400780c */ /* 0x000fe20003f44270 */
[----:B------:R-:W-:Y:S01]  /*5900*/  @P0 STG.E.U16 desc[UR38][R10.64+0x12], R61 ;  /* 0x0000123d0a000986 */ /* 0x000fe2000c101526 */
[----:B------:R-:W-:Y:S01]  /*5910*/  ISETP.GT.AND P0, PT, R3, 0x8, P3 ;  /* 0x000000080300780c */ /* 0x000fe20001f04270 */
[-C--:B------:R-:W-:Y:S01]  /*5920*/  FMUL R74, R74, R88.reuse ;  /* 0x000000584a4a7220 */ /* 0x080fe20000400000 */
[----:B------:R-:W-:Y:S01]  /*5930*/  ISETP.GT.AND P3, PT, R4, 0x10, PT ;  /* 0x000000100400780c */ /* 0x000fe20003f64270 */
[-C--:B------:R-:W-:Y:S01]  /*5940*/  FMUL R75, R75, R88.reuse ;  /* 0x000000584b4b7220 */ /* 0x080fe20000400000 */
[----:B------:R-:W-:Y:S01]  /*5950*/  F2FP.F16.F32.PACK_AB R65, RZ, R65 ;  /* 0x00000041ff41723e */ /* 0x000fe200000000ff */
[----:B------:R-:W-:Y:S01]  /*5960*/  FMUL R76, R76, R88 ;  /* 0x000000584c4c7220 */ /* 0x000fe20000400000 */
[----:B------:R-:W-:Y:S01]  /*5970*/  F2FP.F16.F32.PACK_AB R66, RZ, R66 ;  /* 0x00000042ff42723e */ /* 0x000fe200000000ff */
[----:B------:R-:W-:Y:S01]  /*5980*/  FMUL R77, R77, R88 ;  /* 0x000000584d4d7220 */ /* 0x000fe20000400000 */
[----:B------:R-:W-:Y:S01]  /*5990*/  F2FP.F16.F32.PACK_AB R67, RZ, R67 ;  /* 0x00000043ff43723e */ /* 0x000fe200000000ff */
[----:B------:R-:W-:Y:S01]  /*59a0*/  @P1 STG.E.U16 desc[UR38][R8.64+0x10], R62 ;  /* 0x0000103e08001986 */ /* 0x000fe2000c101526 */
[----:B------:R-:W-:Y:S01]  /*59b0*/  F2FP.F16.F32.PACK_AB R68, RZ, R68 ;  /* 0x00000044ff44723e */ /* 0x000fe200000000ff */
[-C--:B------:R-:W-:Y:S01]  /*59c0*/  FMUL R78, R78, R88.reuse ;  /* 0x000000584e4e7220 */ /* 0x080fe20000400000 */
[----:B------:R-:W-:Y:S01]  /*59d0*/  ISETP.GT.AND P1, PT, R4, 0x19, PT ;  /* 0x000000190400780c */ /* 0x000fe20003f24270 */
[----:B------:R-:W-:Y:S01]  /*59e0*/  @P0 STG.E.U16 desc[UR38][R8.64+0x12], R63 ;  /* 0x0000123f08000986 */ /* 0x000fe2000c101526 */
[----:B------:R-:W-:Y:S01]  /*59f0*/  ISETP.GT.AND P0, PT, R3, RZ, P3 ;  /* 0x000000ff0300720c */ /* 0x000fe20001f04270 */
[-C--:B------:R-:W-:Y:S01]  /*5a00*/  FMUL R79, R79, R88.reuse ;  /* 0x000000584f4f7220 */ /* 0x080fe20000400000 */
[----:B------:R-:W-:Y:S01]  /*5a10*/  F2FP.F16.F32.PACK_AB R69, RZ, R69 ;  /* 0x00000045ff45723e */ /* 0x000fe200000000ff */
[----:B------:R-:W-:Y:S01]  /*5a20*/  FMUL R80, R80, R88 ;  /* 0x0000005850507220 */ /* 0x000fe20000400000 */
[----:B------:R-:W-:Y:S01]  /*5a30*/  F2FP.F16.F32.PACK_AB R70, RZ, R70 ;  /* 0x00000046ff46723e */ /* 0x000fe200000000ff */
        /* <DEDUP_REMOVED lines=8> */
[----:B------:R-:W-:Y:S01]  /*5ac0*/  @P0 STG.E.U16 desc[UR38][R10.64+0x20], R64 ;  /* 0x000020400a000986 */ /* 0x000fe2000c101526 */
[----:B------:R-:W-:Y:S01]  /*5ad0*/  ISETP.GT.AND P0, PT, R3, RZ, P2 ;  /* 0x000000ff0300720c */ /* 0x000fe20001704270 */
[-C--:B------:R-:W-:Y:S01]  /*5ae0*/  FMUL R85, R85, R88.reuse ;  /* 0x0000005855557220 */ /* 0x080fe20000400000 */
[----:B------:R-:W-:Y:S01]  /*5af0*/  F2FP.F16.F32.PACK_AB R75, RZ, R75 ;  /* 0x0000004bff4b723e */ /* 0x000fe200000000ff */
[-C--:B------:R-:W-:Y:S01]  /*5b00*/  FMUL R86, R86, R88.reuse ;  /* 0x0000005856567220 */ /* 0x080fe20000400000 */
[----:B------:R-:W-:Y:S01]  /*5b10*/  ISETP.GT.AND P5, PT, R4, 0x28, PT ;  /* 0x000000280400780c */ /* 0x000fe20003fa4270 */
[----:B------:R-:W-:Y:S01]  /*5b20*/  FMUL R87, R87, R88 ;  /* 0x0000005857577220 */ /* 0x000fe20000400000 */
[----:B------:R-:W-:Y:S01]  /*5b30*/  F2FP.F16.F32.PACK_AB R76, RZ, R76 ;  /* 0x0000004cff4c723e */ /* 0x000fe200000000ff */
[-C--:B------:R-:W-:Y:S01]  /*5b40*/  FMUL R24, R24, R88.reuse ;  /* 0x0000005818187220 */ /* 0x080fe20000400000 */
[----:B------:R-:W-:Y:S01]  /*5b50*/  ISETP.GT.AND P4, PT, R4, 0x29, PT ;  /* 0x000000290400780c */ /* 0x000fe20003f84270 */
[-C--:B------:R-:W-:Y:S01]  /*5b60*/  FMUL R25, R25, R88.reuse ;  /* 0x0000005819197220 */ /* 0x080fe20000400000 */
[----:B------:R-:W-:Y:S01]  /*5b70*/  F2FP.F16.F32.PACK_AB R77, RZ, R77 ;  /* 0x0000004dff4d723e */ /* 0x000fe200000000ff */
[----:B------:R-:W-:Y:S01]  /*5b80*/  FMUL R26, R26, R88 ;  /* 0x000000581a1a7220 */ /* 0x000fe20000400000 */
[----:B------:R-:W-:Y:S01]  /*5b90*/  F2FP.F16.F32.PACK_AB R78, RZ, R78 ;  /* 0x0000004eff4e723e */ /* 0x000fe200000000ff */
[----:B------:R-:W-:Y:S01]  /*5ba0*/  @P0 STG.E.U16 desc[UR38][R10.64+0x22], R65 ;  /* 0x000022410a000986 */ /* 0x000fe2000c101526 */
[----:B------:R-:W-:Y:S01]  /*5bb0*/  ISETP.GT.AND P0, PT, R3, 0x8, P3 ;  /* 0x000000080300780c */ /* 0x000fe20001f04270 */
[-C--:B------:R-:W-:Y:S01]  /*5bc0*/  FMUL R27, R27, R88.reuse ;  /* 0x000000581b1b7220 */ /* 0x080fe20000400000 */
[----:B------:R-:W-:Y:S01]  /*5bd0*/  F2FP.F16.F32.PACK_AB R79, RZ, R79 ;  /* 0x0000004fff4f723e */ /* 0x000fe200000000ff */
[-C--:B------:R-:W-:Y:S01]  /*5be0*/  FMUL R28, R28, R88.reuse ;  /* 0x000000581c1c7220 */ /* 0x080fe20000400000 */
[----:B------:R-:W-:Y:S01]  /*5bf0*/  ISETP.GT.AND P3, PT, R4, 0x30, PT ;  /* 0x000000300400780c */ /* 0x000fe20003f64270 */
        /* <DEDUP_REMOVED lines=8> */
[----:B------:R-:W-:Y:S01]  /*5c80*/  @P0 STG.E.U16 desc[UR38][R8.64+0x20], R66 ;  /* 0x0000204208000986 */ /* 0x000fe2000c101526 */
[----:B------:R-:W-:Y:S01]  /*5c90*/  ISETP.GT.AND P0, PT, R3, 0x8, P2 ;  /* 0x000000080300780c */ /* 0x000fe20001704270 */
[-C--:B------:R-:W-:Y:S01]  /*5ca0*/  FMUL R33, R33, R88.reuse ;  /* 0x0000005821217220 */ /* 0x080fe20000400000 */
[----:B------:R-:W-:Y:S01]  /*5cb0*/  ISETP.GT.AND P2, PT, R4, 0x18, PT ;  /* 0x000000180400780c */ /* 0x000fe20003f44270 */
[----:B------:R-:W-:Y:S01]  /*5cc0*/  FMUL R34, R34, R88 ;  /* 0x0000005822227220 */ /* 0x000fe20000400000 */
[----:B------:R-:W-:Y:S01]  /*5cd0*/  F2FP.F16.F32.PACK_AB R84, RZ, R84 ;  /* 0x00000054ff54723e */ /* 0x000fe200000000ff */
[-C--:B------:R-:W-:Y:S01]  /*5ce0*/  FMUL R35, R35, R88.reuse ;  /* 0x0000005823237220 */ /* 0x080fe20000400000 */
[----:B------:R-:W-:Y:S01]  /*5cf0*/  P2R R5, PR, RZ, 0x20 ;  /* 0x00000020ff057803 */ /* 0x000fe20000000000 */
[-C--:B------:R-:W-:Y:S01]  /*5d00*/  FMUL R36, R36, R88.reuse ;  /* 0x0000005824247220 */ /* 0x080fe20000400000 */
[----:B------:R-:W-:Y:S01]  /*5d10*/  F2FP.F16.F32.PACK_AB R85, RZ, R85 ;  /* 0x00000055ff55723e */ /* 0x000fe200000000ff */
[----:B------:R-:W-:Y:S01]  /*5d20*/  FMUL R37, R37, R88 ;  /* 0x0000005825257220 */ /* 0x000fe20000400000 */
[----:B------:R-:W-:Y:S01]  /*5d30*/  F2FP.F16.F32.PACK_AB R86, RZ, R86 ;  /* 0x00000056ff56723e */ /* 0x000fe200000000ff */
[-C--:B------:R-:W-:Y:S01]  /*5d40*/  FMUL R38, R38, R88.reuse ;  /* 0x0000005826267220 */ /* 0x080fe20000400000 */
[----:B------:R-:W-:Y:S01]  /*5d50*/  F2FP.F16.F32.PACK_AB R87, RZ, R87 ;  /* 0x00000057ff57723e */ /* 0x000fe200000000ff */
[----:B------:R-:W-:Y:S01]  /*5d60*/  @P0 STG.E.U16 desc[UR38][R8.64+0x22], R67 ;  /* 0x0000224308000986 */ /* 0x000fe2000c101526 */
[----:B------:R-:W-:Y:S01]  /*5d70*/  ISETP.GT.AND P0, PT, R3, RZ, P2 ;  /* 0x000000ff0300720c */ /* 0x000fe20001704270 */
        /* <DEDUP_REMOVED lines=36> */
[----:B------:R-:W-:Y:S01]  /*5fc0*/  FMUL R55, R55, R88 ;  /* 0x0000005837377220 */ /* 0x000fe20000400000 */
[----:B------:R-:W-:-:S02]  /*5fd0*/  F2FP.F16.F32.PACK_AB R39, RZ, R39 ;  /* 0x00000027ff27723e */ /* 0x000fc400000000ff */
[----:B------:R-:W-:Y:S01]  /*5fe0*/  F2FP.F16.F32.PACK_AB R40, RZ, R40 ;  /* 0x00000028ff28723e */ /* 0x000fe200000000ff */
[----:B------:R-:W-:Y:S01]  /*5ff0*/  @P0 STG.E.U16 desc[UR38][R8.64+0x30], R70 ;  /* 0x0000304608000986 */ /* 0x000fe2000c101526 */
[----:B------:R-:W-:Y:S02]  /*6000*/  ISETP.GT.AND P0, PT, R3, 0x8, P1 ;  /* 0x000000080300780c */ /* 0x000fe40000f04270 */
[----:B------:R-:W-:Y:S02]  /*6010*/  ISETP.GT.AND P1, PT, R4, 0x21, PT ;  /* 0x000000210400780c */ /* 0x000fe40003f24270 */
[----:B------:R-:W-:Y:S02]  /*6020*/  F2FP.F16.F32.PACK_AB R41, RZ, R41 ;  /* 0x00000029ff29723e */ /* 0x000fe400000000ff */
[----:B------:R-:W-:Y:S02]  /*6030*/  F2FP.F16.F32.PACK_AB R42, RZ, R42 ;  /* 0x0000002aff2a723e */ /* 0x000fe400000000ff */
[----:B------:R-:W-:-:S02]  /*6040*/  F2FP.F16.F32.PACK_AB R43, RZ, R43 ;  /* 0x0000002bff2b723e */ /* 0x000fc400000000ff */
[----:B------:R-:W-:Y:S02]  /*6050*/  F2FP.F16.F32.PACK_AB R44, RZ, R44 ;  /* 0x0000002cff2c723e */ /* 0x000fe400000000ff */
[----:B------:R-:W-:Y:S01]  /*6060*/  F2FP.F16.F32.PACK_AB R45, RZ, R45 ;  /* 0x0000002dff2d723e */ /* 0x000fe200000000ff */
[----:B------:R-:W-:Y:S01]  /*6070*/  @P0 STG.E.U16 desc[UR38][R8.64+0x32], R71 ;  /* 0x0000324708000986 */ /* 0x000fe2000c101526 */
[----:B------:R-:W-:Y:S02]  /*6080*/  ISETP.GT.AND P0, PT, R3, RZ, P2 ;  /* 0x000000ff0300720c */ /* 0x000fe40001704270 */
[----:B------:R-:W-:Y:S02]  /*6090*/  F2FP.F16.F32.PACK_AB R46, RZ, R46 ;  /* 0x0000002eff2e723e */ /* 0x000fe400000000ff */
[----:B------:R-:W-:Y:S02]  /*60a0*/  F2FP.F16.F32.PACK_AB R47, RZ, R47 ;  /* 0x0000002fff2f723e */ /* 0x000fe400000000ff */
[----:B------:R-:W-:-:S02]  /*60b0*/  F2FP.F16.F32.PACK_AB R48, RZ, R48 ;  /* 0x00000030ff30723e */ /* 0x000fc400000000ff */
[----:B------:R-:W-:Y:S02]  /*60c0*/  F2FP.F16.F32.PACK_AB R49, RZ, R49 ;  /* 0x00000031ff31723e */ /* 0x000fe400000000ff */
[----:B------:R-:W-:Y:S02]  /*60d0*/  F2FP.F16.F32.PACK_AB R50, RZ, R50 ;  /* 0x00000032ff32723e */ /* 0x000fe400000000ff */
[----:B------:R-:W-:Y:S01]  /*60e0*/  F2FP.F16.F32.PACK_AB R51, RZ, R51 ;  /* 0x00000033ff33723e */ /* 0x000fe200000000ff */
[----:B------:R-:W-:Y:S01]  /*60f0*/  @P0 STG.E.U16 desc[UR38][R10.64+0x40], R72 ;  /* 0x000040480a000986 */ /* 0x000fe2000c101526 */
[----:B------:R-:W-:Y:S02]  /*6100*/  ISETP.GT.AND P0, PT, R3, RZ, P1 ;  /* 0x000000ff0300720c */ /* 0x000fe40000f04270 */
[----:B------:R-:W-:Y:S02]  /*6110*/  F2FP.F16.F32.PACK_AB R52, RZ, R52 ;  /* 0x00000034ff34723e */ /* 0x000fe400000000ff */
[----:B------:R-:W-:-:S02]  /*6120*/  F2FP.F16.F32.PACK_AB R53, RZ, R53 ;  /* 0x00000035ff35723e */ /* 0x000fc400000000ff */
[----:B------:R-:W-:Y:S02]  /*6130*/  F2FP.F16.F32.PACK_AB R54, RZ, R54 ;  /* 0x00000036ff36723e */ /* 0x000fe400000000ff */
[----:B------:R-:W-:-:S05]  /*6140*/  F2FP.F16.F32.PACK_AB R55, RZ, R55 ;  /* 0x00000037ff37723e */ /* 0x000fca00000000ff */
[----:B------:R-:W-:Y:S01]  /*6150*/  @P0 STG.E.U16 desc[UR38][R10.64+0x42], R73 ;  /* 0x000042490a000986 */ /* 0x000fe2000c101526 */
[----:B------:R-:W-:Y:S02]  /*6160*/  ISETP.GT.AND P0, PT, R3, 0x8, P2 ;  /* 0x000000080300780c */ /* 0x000fe40001704270 */
[----:B------:R-:W-:-:S11]  /*6170*/  ISETP.GT.AND P2, PT, R4, 0x38, PT ;  /* 0x000000380400780c */ /* 0x000fd60003f44270 */
[----:B------:R-:W-:Y:S01]  /*6180*/  @P0 STG.E.U16 desc[UR38][R8.64+0x40], R74 ;  /* 0x0000404a08000986 */ /* 0x000fe2000c101526 */
[----:B------:R-:W-:-:S13]  /*6190*/  ISETP.GT.AND P0, PT, R3, 0x8, P1 ;  /* 0x000000080300780c */ /* 0x000fda0000f04270 */
[----:B------:R-:W-:Y:S01]  /*61a0*/  @P0 STG.E.U16 desc[UR38][R8.64+0x42], R75 ;  /* 0x0000424b08000986 */ /* 0x000fe2000c101526 */
[----:B------:R-:W-:-:S13]  /*61b0*/  ISETP.GT.AND P0, PT, R3, RZ, P5 ;  /* 0x000000ff0300720c */ /* 0x000fda0002f04270 */
[----:B------:R-:W-:Y:S01]  /*61c0*/  @P0 STG.E.U16 desc[UR38][R10.64+0x50], R76 ;  /* 0x0000504c0a000986 */ /* 0x000fe2000c101526 */
[----:B------:R-:W-:-:S13]  /*61d0*/  ISETP.GT.AND P0, PT, R3, RZ, P4 ;  /* 0x000000ff0300720c */ /* 0x000fda0002704270 */
[----:B------:R-:W-:Y:S01]  /*61e0*/  @P0 STG.E.U16 desc[UR38][R10.64+0x52], R77 ;  /* 0x0000524d0a000986 */ /* 0x000fe2000c101526 */
[----:B------:R-:W-:-:S13]  /*61f0*/  ISETP.GT.AND P0, PT, R3, 0x8, P5 ;  /* 0x000000080300780c */ /* 0x000fda0002f04270 */
[----:B------:R-:W-:Y:S01]  /*6200*/  @P0 STG.E.U16 desc[UR38][R8.64+0x50], R78 ;  /* 0x0000504e08000986 */ /* 0x000fe2000c101526 */
[----:B------:R-:W-:-:S13]  /*6210*/  ISETP.GT.AND P0, PT, R3, 0x8, P4 ;  /* 0x000000080300780c */ /* 0x000fda0002704270 */
[----:B------:R-:W-:Y:S01]  /*6220*/  @P0 STG.E.U16 desc[UR38][R8.64+0x52], R79 ;  /* 0x0000524f08000986 */ /* 0x000fe2000c101526 */
[----:B------:R-:W-:-:S13]  /*6230*/  ISETP.GT.AND P0, PT, R3, RZ, P3 ;  /* 0x000000ff0300720c */ /* 0x000fda0001f04270 */
[----:B------:R-:W-:Y:S01]  /*6240*/  @P0 STG.E.U16 desc[UR38][R10.64+0x60], R80 ;  /* 0x000060500a000986 */ /* 0x000fe2000c101526 */
[----:B------:R-:W-:-:S04]  /*6250*/  ISETP.GT.AND P0, PT, R4, 0x31, PT ;  /* 0x000000310400780c */ /* 0x000fc80003f04270 */
[----:B------:R-:W-:-:S13]  /*6260*/  ISETP.GT.AND P1, PT, R3, RZ, P0 ;  /* 0x000000ff0300720c */ /* 0x000fda0000724270 */
[----:B------:R-:W-:Y:S01]  /*6270*/  @P1 STG.E.U16 desc[UR38][R10.64+0x62], R81 ;  /* 0x000062510a001986 */ /* 0x000fe2000c101526 */
[----:B------:R-:W-:-:S13]  /*6280*/  ISETP.GT.AND P1, PT, R3, 0x8, P3 ;  /* 0x000000080300780c */ /* 0x000fda0001f24270 */
[----:B------:R-:W-:Y:S01]  /*6290*/  @P1 STG.E.U16 desc[UR38][R8.64+0x60], R82 ;  /* 0x0000605208001986 */ /* 0x000fe2000c101526 */
[----:B------:R-:W-:-:S13]  /*62a0*/  ISETP.GT.AND P1, PT, R3, 0x8, P0 ;  /* 0x000000080300780c */ /* 0x000fda0000724270 */
[----:B------:R-:W-:Y:S01]  /*62b0*/  @P1 STG.E.U16 desc[UR38][R8.64+0x62], R83 ;  /* 0x0000625308001986 */ /* 0x000fe2000c101526 */
[----:B------:R-:W-:-:S05]  /*62c0*/  IADD3 R14, P1, R19, R8, RZ ;  /* 0x00000008130e7210 */ /* 0x000fca0007f3e0ff */
[----:B------:R-:W-:Y:S01]  /*62d0*/  IMAD.X R15, R13, 0x1, R9, P1 ;  /* 0x000000010d0f7824 */ /* 0x000fe200008e0609 */
[----:B------:R-:W-:-:S13]  /*62e0*/  ISETP.GT.AND P1, PT, R3, RZ, P2 ;  /* 0x000000ff0300720c */ /* 0x000fda0001724270 */
[----:B------:R-:W-:Y:S01]  /*62f0*/  @P1 STG.E.U16 desc[UR38][R10.64+0x70], R84 ;  /* 0x000070540a001986 */ /* 0x000fe2000c101526 */
[----:B------:R-:W-:-:S05]  /*6300*/  IADD3 R20, P1, R19, R8, RZ ;  /* 0x0000000813147210 */ /* 0x000fca0007f3e0ff */
[----:B------:R-:W-:Y:S01]  /*6310*/  IMAD.X R21, R13, 0x1, R9, P1 ;  /* 0x000000010d157824 */ /* 0x000fe200008e0609 */
[----:B------:R-:W-:-:S05]  /*6320*/  IADD3 R12, P1, R19, R10, RZ ;  /* 0x0000000a130c7210 */ /* 0x000fca0007f3e0ff */
[----:B------:R-:W-:Y:S01]  /*6330*/  IMAD.X R13, R13, 0x1, R11, P1 ;  /* 0x000000010d0d7824 */ /* 0x000fe200008e060b */
[----:B------:R-:W-:-:S04]  /*6340*/  ISETP.GT.AND P1, PT, R4, 0x39, PT ;  /* 0x000000390400780c */ /* 0x000fc80003f24270 */
[----:B------:R-:W-:-:S13]  /*6350*/  ISETP.GT.AND P5, PT, R3, RZ, P1 ;  /* 0x000000ff0300720c */ /* 0x000fda0000fa4270 */
[----:B------:R-:W-:Y:S01]  /*6360*/  @P5 STG.E.U16 desc[UR38][R10.64+0x72], R85 ;  /* 0x000072550a005986 */ /* 0x000fe2000c101526 */
[----:B------:R-:W-:-:S13]  /*6370*/  ISETP.GT.AND P5, PT, R3, 0x8, P2 ;  /* 0x000000080300780c */ /* 0x000fda00017a4270 */
[----:B------:R-:W-:Y:S01]  /*6380*/  @P5 STG.E.U16 desc[UR38][R8.64+0x70], R86 ;  /* 0x0000705608005986 */ /* 0x000fe2000c101526 */
[----:B------:R-:W-:-:S13]  /*6390*/  ISETP.GT.AND P5, PT, R3, 0x8, P1 ;  /* 0x000000080300780c */ /* 0x000fda0000fa4270 */
[----:B------:R0:W-:Y:S01]  /*63a0*/  @P5 STG.E.U16 desc[UR38][R8.64+0x72], R87 ;  /* 0x0000725708005986 */ /* 0x0001e2000c101526 */
[C---:B------:R-:W-:Y:S02]  /*63b0*/  ISETP.GT.AND P5, PT, R3.reuse, 0x80, P6 ;  /* 0x000000800300780c */ /* 0x040fe400037a4270 */
[----:B------:R-:W-:-:S11]  /*63c0*/  ISETP.GT.AND P6, PT, R3, 0x88, P6 ;  /* 0x000000880300780c */ /* 0x000fd600037c4270 */
[----:B------:R-:W-:Y:S01]  /*63d0*/  @P5 STG.E.U16 desc[UR38][R12.64], R24 ;  /* 0x000000180c005986 */ /* 0x000fe2000c101526 */
[----:B------:R-:W-:-:S04]  /*63e0*/  ISETP.GT.AND P5, PT, R4, 0x1, PT ;  /* 0x000000010400780c */ /* 0x000fc80003fa4270 */
[----:B------:R-:W-:-:S13]  /*63f0*/  ISETP.GT.AND P5, PT, R3, 0x80, P5 ;  /* 0x000000800300780c */ /* 0x000fda0002fa4270 */
[----:B0-----:R-:W-:Y:S02]  /*6400*/  @P5 IMAD.MOV.U32 R8, RZ, RZ, R12 ;  /* 0x000000ffff085224 */ /* 0x001fe400078e000c */
[----:B------:R-:W-:-:S05]  /*6410*/  @P5 IMAD.MOV.U32 R9, RZ, RZ, R13 ;  /* 0x000000ffff095224 */ /* 0x000fca00078e000d */
[----:B------:R0:W-:Y:S01]  /*6420*/  @P5 STG.E.U16 desc[UR38][R8.64+0x2], R25 ;  /* 0x0000021908005986 */ /* 0x0001e2000c101526 */
[----:B------:R-:W-:-:S03]  /*6430*/  ISETP.NE.AND P5, PT, R5, RZ, PT ;  /* 0x000000ff0500720c */ /* 0x000fc60003fa5270 */
[----:B------:R-:W-:Y:S01]  /*6440*/  @P6 STG.E.U16 desc[UR38][R14.64], R26 ;  /* 0x0000001a0e006986 */ /* 0x000fe2000c101526 */
[----:B------:R-:W-:-:S04]  /*6450*/  ISETP.GT.AND P6, PT, R4, 0x1, PT ;  /* 0x000000010400780c */ /* 0x000fc80003fc4270 */
[----:B------:R-:W-:-:S13]  /*6460*/  ISETP.GT.AND P6, PT, R3, 0x88, P6 ;  /* 0x000000880300780c */ /* 0x000fda00037c4270 */
[----:B------:R-:W-:Y:S01]  /*6470*/  @P6 STG.E.U16 desc[UR38][R20.64+0x2], R27 ;  /* 0x0000021b14006986 */ /* 0x000fe2000c101526 */
[----:B------:R-:W-:-:S04]  /*6480*/  ISETP.GT.AND P6, PT, R4, 0x8, PT ;  /* 0x000000080400780c */ /* 0x000fc80003fc4270 */
[----:B------:R-:W-:-:S13]  /*6490*/  ISETP.GT.AND P6, PT, R3, 0x80, P6 ;  /* 0x000000800300780c */ /* 0x000fda00037c4270 */
[----:B0-----:R-:W-:Y:S02]  /*64a0*/  @P6 IMAD.MOV.U32 R8, RZ, RZ, R12 ;  /* 0x000000ffff086224 */ /* 0x001fe400078e000c */
[----:B------:R-:W-:-:S05]  /*64b0*/  @P6 IMAD.MOV.U32 R9, RZ, RZ, R13 ;  /* 0x000000ffff096224 */ /* 0x000fca00078e000d */
[----:B------:R0:W-:Y:S01]  /*64c0*/  @P6 STG.E.U16 desc[UR38][R8.64+0x10], R28 ;  /* 0x0000101c08006986 */ /* 0x0001e2000c101526 */
[----:B------:R-:W-:-:S04]  /*64d0*/  ISETP.GT.AND P6, PT, R4, 0x9, PT ;  /* 0x000000090400780c */ /* 0x000fc80003fc4270 */
[----:B------:R-:W-:-:S13]  /*64e0*/  ISETP.GT.AND P6, PT, R3, 0x80, P6 ;  /* 0x000000800300780c */ /* 0x000fda00037c4270 */
[----:B0-----:R-:W-:Y:S02]  /*64f0*/  @P6 IMAD.MOV.U32 R8, RZ, RZ, R12 ;  /* 0x000000ffff086224 */ /* 0x001fe400078e000c */
[----:B------:R-:W-:-:S05]  /*6500*/  @P6 IMAD.MOV.U32 R9, RZ, RZ, R13 ;  /* 0x000000ffff096224 */ /* 0x000fca00078e000d */
[----:B------:R0:W-:Y:S01]  /*6510*/  @P6 STG.E.U16 desc[UR38][R8.64+0x12], R29 ;  /* 0x0000121d08006986 */ /* 0x0001e2000c101526 */
[----:B------:R-:W-:-:S04]  /*6520*/  ISETP.GT.AND P6, PT, R4, 0x8, PT ;  /* 0x000000080400780c */ /* 0x000fc80003fc4270 */
[----:B------:R-:W-:-:S13]  /*6530*/  ISETP.GT.AND P6, PT, R3, 0x88, P6 ;  /* 0x000000880300780c */ /* 0x000fda00037c4270 */
        /* <DEDUP_REMOVED lines=45> */
[----:B------:R-:W-:Y:S01]  /*6810*/  @P6 STG.E.U16 desc[UR38][R8.64+0x42], R41 ;  /* 0x0000422908006986 */ /* 0x000fe2000c101526 */
[----:B------:R-:W-:-:S04]  /*6820*/  ISETP.GT.AND P6, PT, R4, 0x20, PT ;  /* 0x000000200400780c */ /* 0x000fc80003fc4270 */
[----:B------:R-:W-:-:S13]  /*6830*/  ISETP.GT.AND P6, PT, R3, 0x88, P6 ;  /* 0x000000880300780c */ /* 0x000fda00037c4270 */
[----:B------:R-:W-:Y:S01]  /*6840*/  @P6 STG.E.U16 desc[UR38][R6.64+0x40], R42 ;  /* 0x0000402a06006986 */ /* 0x000fe2000c101526 */
[----:B------:R-:W-:-:S04]  /*6850*/  ISETP.GT.AND P6, PT, R4, 0x21, PT ;  /* 0x000000210400780c */ /* 0x000fc80003fc4270 */
[----:B------:R-:W-:-:S13]  /*6860*/  ISETP.GT.AND P6, PT, R3, 0x88, P6 ;  /* 0x000000880300780c */ /* 0x000fda00037c4270 */
[----:B------:R-:W-:Y:S02]  /*6870*/  @P6 IMAD.MOV.U32 R4, RZ, RZ, R6 ;  /* 0x000000ffff046224 */ /* 0x000fe400078e0006 */
[----:B------:R-:W-:-:S05]  /*6880*/  @P6 IMAD.MOV.U32 R5, RZ, RZ, R7 ;  /* 0x000000ffff056224 */ /* 0x000fca00078e0007 */
[----:B------:R0:W-:Y:S01]  /*6890*/  @P6 STG.E.U16 desc[UR38][R4.64+0x42], R43 ;  /* 0x0000422b04006986 */ /* 0x0001e2000c101526 */
[C---:B------:R-:W-:Y:S02]  /*68a0*/  ISETP.GT.AND P6, PT, R3.reuse, 0x80, P5 ;  /* 0x000000800300780c */ /* 0x040fe40002fc4270 */
[----:B------:R-:W-:-:S11]  /*68b0*/  ISETP.GT.AND P5, PT, R3, 0x88, P5 ;  /* 0x000000880300780c */ /* 0x000fd60002fa4270 */
[----:B0-----:R-:W-:Y:S02]  /*68c0*/  @P6 IMAD.MOV.U32 R4, RZ, RZ, R12 ;  /* 0x000000ffff046224 */ /* 0x001fe400078e000c */
[----:B------:R-:W-:-:S05]  /*68d0*/  @P6 IMAD.MOV.U32 R5, RZ, RZ, R13 ;  /* 0x000000ffff056224 */ /* 0x000fca00078e000d */
[----:B------:R0:W-:Y:S01]  /*68e0*/  @P6 STG.E.U16 desc[UR38][R4.64+0x50], R44 ;  /* 0x0000502c04006986 */ /* 0x0001e2000c101526 */
[C---:B------:R-:W-:Y:S02]  /*68f0*/  ISETP.GT.AND P6, PT, R3.reuse, 0x80, P4 ;  /* 0x000000800300780c */ /* 0x040fe400027c4270 */
[----:B------:R-:W-:-:S11]  /*6900*/  ISETP.GT.AND P4, PT, R3, 0x88, P4 ;  /* 0x000000880300780c */ /* 0x000fd60002784270 */
[----:B0-----:R-:W-:Y:S02]  /*6910*/  @P6 IMAD.MOV.U32 R4, RZ, RZ, R12 ;  /* 0x000000ffff046224 */ /* 0x001fe400078e000c */
[----:B------:R-:W-:-:S05]  /*6920*/  @P6 IMAD.MOV.U32 R5, RZ, RZ, R13 ;  /* 0x000000ffff056224 */ /* 0x000fca00078e000d */
[----:B------:R0:W-:Y:S02]  /*6930*/  @P6 STG.E.U16 desc[UR38][R4.64+0x52], R45 ;  /* 0x0000522d04006986 */ /* 0x0001e4000c101526 */
[----:B0-----:R-:W-:Y:S02]  /*6940*/  @P5 IMAD.MOV.U32 R4, RZ, RZ, R6 ;  /* 0x000000ffff045224 */ /* 0x001fe400078e0006 */
[----:B------:R-:W-:-:S05]  /*6950*/  @P5 IMAD.MOV.U32 R5, RZ, RZ, R7 ;  /* 0x000000ffff055224 */ /* 0x000fca00078e0007 */
[----:B------:R0:W-:Y:S01]  /*6960*/  @P5 STG.E.U16 desc[UR38][R4.64+0x50], R46 ;  /* 0x0000502e04005986 */ /* 0x0001e2000c101526 */
[C---:B------:R-:W-:Y:S02]  /*6970*/  ISETP.GT.AND P5, PT, R3.reuse, 0x80, P3 ;  /* 0x000000800300780c */ /* 0x040fe40001fa4270 */
[----:B------:R-:W-:Y:S01]  /*6980*/  ISETP.GT.AND P3, PT, R3, 0x88, P3 ;  /* 0x000000880300780c */ /* 0x000fe20001f64270 */
        /* <DEDUP_REMOVED lines=17> */
[----:B------:R0:W-:Y:S02]  /*6aa0*/  @P3 STG.E.U16 desc[UR38][R4.64+0x60], R50 ;  /* 0x0000603204003986 */ /* 0x0001e4000c101526 */
[----:B0-----:R-:W-:Y:S02]  /*6ab0*/  @P0 IMAD.MOV.U32 R4, RZ, RZ, R6 ;  /* 0x000000ffff040224 */ /* 0x001fe400078e0006 */
[----:B------:R-:W-:-:S05]  /*6ac0*/  @P0 IMAD.MOV.U32 R5, RZ, RZ, R7 ;  /* 0x000000ffff050224 */ /* 0x000fca00078e0007 */
[----:B------:R0:W-:Y:S02]  /*6ad0*/  @P0 STG.E.U16 desc[UR38][R4.64+0x62], R51 ;  /* 0x0000623304000986 */ /* 0x0001e4000c101526 */
[----:B0-----:R-:W-:Y:S02]  /*6ae0*/  @P5 IMAD.MOV.U32 R4, RZ, RZ, R12 ;  /* 0x000000ffff045224 */ /* 0x001fe400078e000c */
[----:B------:R-:W-:-:S05]  /*6af0*/  @P5 IMAD.MOV.U32 R5, RZ, RZ, R13 ;  /* 0x000000ffff055224 */ /* 0x000fca00078e000d */
[----:B------:R0:W-:Y:S04]  /*6b00*/  @P5 STG.E.U16 desc[UR38][R4.64+0x70], R52 ;  /* 0x0000703404005986 */ /* 0x0001e8000c101526 */
[----:B------:R1:W-:Y:S01]  /*6b10*/  @P4 STG.E.U16 desc[UR38][R12.64+0x72], R53 ;  /* 0x000072350c004986 */ /* 0x0003e2000c101526 */
[----:B0-----:R-:W-:Y:S02]  /*6b20*/  @P2 IMAD.MOV.U32 R4, RZ, RZ, R6 ;  /* 0x000000ffff042224 */ /* 0x001fe400078e0006 */
[----:B------:R-:W-:-:S05]  /*6b30*/  @P2 IMAD.MOV.U32 R5, RZ, RZ, R7 ;  /* 0x000000ffff052224 */ /* 0x000fca00078e0007 */
[----:B------:R1:W-:Y:S04]  /*6b40*/  @P2 STG.E.U16 desc[UR38][R4.64+0x70], R54 ;  /* 0x0000703604002986 */ /* 0x0003e8000c101526 */
[----:B------:R1:W-:Y:S02]  /*6b50*/  @P1 STG.E.U16 desc[UR38][R6.64+0x72], R55 ;  /* 0x0000723706001986 */ /* 0x0003e4000c101526 */
.L_x_153:
[----:B------:R-:W-:Y:S05]  /*6b60*/  BSYNC B0 ;  /* 0x0000000000007941 */ /* 0x000fea0003800000 */
.L_x_29:
[----:B------:R-:W-:Y:S01]  /*6b70*/  IADD3 R16, P0, R16, UR36, RZ ;  /* 0x0000002410107c10 */ /* 0x000fe2000ff1e0ff */
[----:B------:R-:W-:Y:S01]  /*6b80*/  ULDC.64 UR4, c[0x0][0x650] ;  /* 0x0001940000047ab9 */ /* 0x000fe20000000a00 */
[----:B------:R-:W-:Y:S01]  /*6b90*/  PRMT R3, RZ, 0x7610, R3 ;  /* 0x00007610ff037816 */ /* 0x000fe20000000003 */
[----:B------:R-:W-:Y:S01]  /*6ba0*/  IMAD.MOV.U32 R100, RZ, RZ, -0x1 ;  /* 0xffffffffff647424 */ /* 0x000fe200078e00ff */
[----:B------:R-:W-:Y:S01]  /*6bb0*/  IADD3.X R17, R17, UR42, RZ, P0, !PT ;  /* 0x0000002a11117c10 */ /* 0x000fe200087fe4ff */
[----:B------:R-:W-:Y:S01]  /*6bc0*/  IMAD.MOV.U32 R19, RZ, RZ, -0x1 ;  /* 0xffffffffff137424 */ /* 0x000fe200078e00ff */
[----:B------:R-:W-:-:S04]  /*6bd0*/  ISETP.GE.U32.AND P0, PT, R16, UR4, PT ;  /* 0x0000000410007c0c */ /* 0x000fc8000bf06070 */
[----:B------:R-:W-:-:S13]  /*6be0*/  ISETP.GE.U32.AND.EX P0, PT, R17, UR5, PT, P0 ;  /* 0x0000000511007c0c */ /* 0x000fda000bf06100 */
[----:B------:R-:W-:Y:S05]  /*6bf0*/  @P0 BRA `(.L_x_154) ;  /* 0x0000000400500947 */ /* 0x000fea0003800000 */
[----:B0-----:R-:W0:Y:S01]  /*6c00*/  LDC.64 R10, c[0x0][0x628] ;  /* 0x00018a00ff0a7b82 */ /* 0x001e220000000a00 */
[----:B-1----:R-:W1:Y:S01]  /*6c10*/  S2R R12, SR_CTAID.X ;  /* 0x00000000000c7919 */ /* 0x002e620000002500 */
[----:B----4-:R-:W-:Y:S02]  /*6c20*/  IMAD.MOV.U32 R8, RZ, RZ, R16 ;  /* 0x000000ffff087224 */ /* 0x010fe400078e0010 */
[----:B------:R-:W-:Y:S01]  /*6c30*/  IMAD.MOV.U32 R9, RZ, RZ, R17 ;  /* 0x000000ffff097224 */ /* 0x000fe200078e0011 */
[----:B------:R-:W4:Y:S03]  /*6c40*/  S2R R20, SR_CTAID.Y ;  /* 0x0000000000147919 */ /* 0x000f260000002600 */
[----:B------:R-:W1:Y:S08]  /*6c50*/  LDC R0, c[0x0][0x630] ;  /* 0x00018c00ff007b82 */ /* 0x000e700000000800 */
[----:B------:R-:W1:Y:S01]  /*6c60*/  LDC.64 R14, c[0x0][0x620] ;  /* 0x00018800ff0e7b82 */ /* 0x000e620000000a00 */
[----:B0-----:R-:W-:-:S04]  /*6c70*/  ISETP.NE.U32.AND P0, PT, R10, RZ, PT ;  /* 0x000000ff0a00720c */ /* 0x001fc80003f05070 */
[----:B------:R-:W-:-:S13]  /*6c80*/  ISETP.NE.AND.EX P0, PT, R11, RZ, PT, P0 ;  /* 0x000000ff0b00720c */ /* 0x000fda0003f05300 */
[----:B-1--4-:R-:W-:Y:S05]  /*6c90*/  @!P0 BRA `(.L_x_155) ;  /* 0x0000000000288947 */ /* 0x012fea0003800000 */
        /* <DEDUP_REMOVED lines=10> */
.L_x_155:
[-CC-:B------:R-:W-:Y:S01]  /*6d40*/  SHF.R.U64 R19, R8, R0.reuse, R9.reuse ;  /* 0x0000000008137219 */ /* 0x180fe20000001209 */
[----:B------:R-:W0:Y:S01]  /*6d50*/  LDC.64 R26, c[0x0][0x640] ;  /* 0x00019000ff1a7b82 */ /* 0x000e220000000a00 */
[----:B------:R-:W-:Y:S01]  /*6d60*/  SHF.R.U32.HI R0, RZ, R0, R9 ;  /* 0x00000000ff007219 */ /* 0x000fe20000011609 */
[----:B------:R-:W-:Y:S01]  /*6d70*/  ULDC UR4, c[0x0][0x150] ;  /* 0x0000540000047ab9 */ /* 0x000fe20000000800 */
[----:B------:R-:W-:Y:S02]  /*6d80*/  IADD3 R3, P0, RZ, -R19, RZ ;  /* 0x80000013ff037210 */ /* 0x000fe40007f1e0ff */
[----:B------:R-:W-:-:S03]  /*6d90*/  I2FP.F32.U32 R7, R12 ;  /* 0x0000000c00077245 */ /* 0x000fc60000201000 */
[----:B------:R-:W1:Y:S01]  /*6da0*/  LDC R6, c[0x0][0x618] ;  /* 0x00018600ff067b82 */ /* 0x000e620000000800 */
[----:B------:R-:W-:Y:S02]  /*6db0*/  IMAD.X R5, RZ, RZ, ~R0, P0 ;  /* 0x000000ffff057224 */ /* 0x000fe400000e0e00 */
[----:B------:R-:W-:Y:S01]  /*6dc0*/  FMUL R7, R7, UR4 ;  /* 0x0000000407077c20 */ /* 0x000fe20008400000 */
[----:B------:R-:W-:Y:S01]  /*6dd0*/  ULDC UR4, c[0x0][0x154] ;  /* 0x0000550000047ab9 */ /* 0x000fe20000000800 */
[-C--:B------:R-:W-:Y:S02]  /*6de0*/  IMAD R0, R5, R14.reuse, RZ ;  /* 0x0000000e05007224 */ /* 0x080fe400078e02ff */
[C---:B------:R-:W-:Y:S01]  /*6df0*/  IMAD.WIDE.U32 R4, R3.reuse, R14, R16 ;  /* 0x0000000e03047225 */ /* 0x040fe200078e0010 */
[----:B------:R-:W4:Y:S01]  /*6e00*/  LDC R8, c[0x0][0x608] ;  /* 0x00018200ff087b82 */ /* 0x000f220000000800 */
[----:B------:R-:W2:Y:S02]  /*6e10*/  F2I.U32.TRUNC.NTZ R7, R7 ;  /* 0x0000000700077305 */ /* 0x000ea4000020f000 */
[----:B------:R-:W-:Y:S01]  /*6e20*/  IMAD R3, R3, R15, R0 ;  /* 0x0000000f03037224 */ /* 0x000fe200078e0200 */
[----:B------:R-:W-:-:S03]  /*6e30*/  I2FP.F32.U32 R0, R20 ;  /* 0x0000001400007245 */ /* 0x000fc60000201000 */
[----:B------:R-:W-:Y:S01]  /*6e40*/  IMAD.IADD R3, R5, 0x1, R3 ;  /* 0x0000000105037824 */ /* 0x000fe200078e0203 */
[----:B------:R-:W3:Y:S01]  /*6e50*/  LDC R11, c[0x0][0x658] ;  /* 0x00019600ff0b7b82 */ /* 0x000ee20000000800 */
[----:B0-----:R-:W-:-:S04]  /*6e60*/  ISETP.NE.U32.AND P0, PT, R26, RZ, PT ;  /* 0x000000ff1a00720c */ /* 0x001fc80003f05070 */
[----:B------:R-:W-:-:S03]  /*6e70*/  ISETP.NE.AND.EX P0, PT, R27, RZ, PT, P0 ;  /* 0x000000ff1b00720c */ /* 0x000fc60003f05300 */
[----:B------:R-:W0:Y:S01]  /*6e80*/  LDC R9, c[0x0][0x144] ;  /* 0x00005100ff097b82 */ /* 0x000e220000000800 */
[-C--:B-1----:R-:W-:Y:S01]  /*6e90*/  SHF.R.U64 R10, R4, R6.reuse, R3 ;  /* 0x00000006040a7219 */ /* 0x082fe20000001203 */
[----:B--2---:R-:W-:Y:S01]  /*6ea0*/  IMAD.MOV R7, RZ, RZ, -R7 ;  /* 0x000000ffff077224 */ /* 0x004fe200078e0a07 */
[----:B------:R-:W-:Y:S01]  /*6eb0*/  SHF.R.U32.HI R3, RZ, R6, R3 ;  /* 0x00000006ff037219 */ /* 0x000fe20000011603 */
[----:B------:R-:W-:-:S04]  /*6ec0*/  FMUL R6, R0, UR4 ;  /* 0x0000000400067c20 */ /* 0x000fc80008400000 */
[----:B------:R-:W1:Y:S01]  /*6ed0*/  LDC R21, c[0x0][0x148] ;  /* 0x00005200ff157b82 */ /* 0x000e620000000800 */
[----:B------:R2:W0:Y:S01]  /*6ee0*/  F2I.U32.TRUNC.NTZ R14, R6 ;  /* 0x00000006000e7305 */ /* 0x000422000020f000 */
[-CC-:B----4-:R-:W-:Y:S02]  /*6ef0*/  SHF.R.U64 R13, R10, R8.reuse, R3.reuse ;  /* 0x000000080a0d7219 */ /* 0x190fe40000001203 */
[----:B------:R-:W-:-:S04]  /*6f00*/  SHF.R.U32.HI R0, RZ, R8, R3 ;  /* 0x00000008ff007219 */ /* 0x000fc80000011603 */
[----:B------:R-:W4:Y:S01]  /*6f10*/  LDC R24, c[0x0][0x600] ;  /* 0x00018000ff187b82 */ /* 0x000f220000000800 */
[-CC-:B---3--:R-:W-:Y:S02]  /*6f20*/  SHF.R.U64 R15, R13, R11.reuse, R0.reuse ;  /* 0x0000000b0d0f7219 */ /* 0x188fe40000001200 */
[----:B------:R-:W-:-:S03]  /*6f30*/  SHF.R.U32.HI R5, RZ, R11, R0 ;  /* 0x0000000bff057219 */ /* 0x000fc60000011600 */
[----:B------:R-:W-:Y:S02]  /*6f40*/  IMAD.MOV.U32 R4, RZ, RZ, R15 ;  /* 0x000000ffff047224 */ /* 0x000fe400078e000f */
[----:B------:R-:W3:Y:S01]  /*6f50*/  LDC R28, c[0x0][0x648] ;  /* 0x00019200ff1c7b82 */ /* 0x000ee20000000800 */
[----:B0-----:R-:W-:-:S07]  /*6f60*/  IMAD R25, R9, R7, R12 ;  /* 0x0000000709197224 */ /* 0x001fce00078e020c */
[----:B------:R-:W0:Y:S08]  /*6f70*/  LDC R29, c[0x0][0x638] ;  /* 0x00018e00ff1d7b82 */ /* 0x000e300000000800 */
[----:B------:R-:W0:Y:S01]  /*6f80*/  LDC R30, c[0x0][0x610] ;  /* 0x00018400ff1e7b82 */ /* 0x000e220000000800 */
[----:B-12-4-:R-:W-:Y:S05]  /*6f90*/  @!P0 BRA `(.L_x_156) ;  /* 0x0000000000288947 */ /* 0x016fea0003800000 */
        /* <DEDUP_REMOVED lines=10> */
.L_x_156:
[----:B------:R-:W-:Y:S01]  /*7040*/  ISETP.NE.AND P0, PT, R2, 0x1, PT ;  /* 0x000000010200780c */ /* 0x000fe20003f05270 */
[----:B------:R-:W-:Y:S01]  /*7050*/  IMAD.MOV R14, RZ, RZ, -R14 ;  /* 0x000000ffff0e7224 */ /* 0x000fe200078e0a0e */
[----:B---3--:R-:W-:Y:S01]  /*7060*/  SHF.R.U64 R3, R4, R28, R5 ;  /* 0x0000001c04037219 */ /* 0x008fe20000001205 */
[----:B------:R-:W-:Y:S01]  /*7070*/  VIADD R5, R24, 0xffffffff ;  /* 0xffffffff18057836 */ /* 0x000fe20000000000 */
[----:B------:R-:W-:-:S03]  /*7080*/  LOP3.LUT R0, R13, R98, RZ, 0xc0, !PT ;  /* 0x000000620d007212 */ /* 0x000fc600078ec0ff */
[----:B------:R-:W-:Y:S01]  /*7090*/  IMAD.MOV R4, RZ, RZ, -R3 ;  /* 0x000000ffff047224 */ /* 0x000fe200078e0a03 */
[----:B------:R-:W-:Y:S01]  /*70a0*/  LOP3.LUT R10, R10, R5, RZ, 0xc0, !PT ;  /* 0x000000050a0a7212 */ /* 0x000fe200078ec0ff */
[----:B------:R-:W-:Y:S02]  /*70b0*/  IMAD R0, R91, R3, R0 ;  /* 0x000000035b007224 */ /* 0x000fe400078e0200 */
[----:B0-----:R-:W-:Y:S02]  /*70c0*/  IMAD R3, R4, R29, R15 ;  /* 0x0000001d04037224 */ /* 0x001fe400078e020f */
[----:B------:R-:W-:Y:S02]  /*70d0*/  @P0 IMAD R25, R21, R14, R20 ;  /* 0x0000000e15190224 */ /* 0x000fe400078e0214 */
[----:B------:R-:W-:Y:S02]  /*70e0*/  IMAD R5, R3, R24, R10 ;  /* 0x0000001803057224 */ /* 0x000fe400078e020a */
[----:B------:R-:W-:-:S02]  /*70f0*/  IMAD R0, R0, R30, R25 ;  /* 0x0000001e00007224 */ /* 0x000fc400078e0219 */
[----:B------:R-:W-:-:S03]  /*7100*/  IMAD.MOV.U32 R4, RZ, RZ, 0x1 ;  /* 0x00000001ff047424 */ /* 0x000fc600078e00ff */
[----:B------:R-:W-:Y:S02]  /*7110*/  SEL R100, R5, R0, !P0 ;  /* 0x0000000005647207 */ /* 0x000fe40004000000 */
[----:B------:R-:W-:Y:S02]  /*7120*/  PRMT R3, R4, 0x7610, R3 ;  /* 0x0000761004037816 */ /* 0x000fe40000000003 */
[----:B------:R-:W-:-:S07]  /*7130*/  SEL R0, R0, R5, !P0 ;  /* 0x0000000500007207 */ /* 0x000fce0004000000 */
.L_x_154:
[----:B------:R-:W-:Y:S01]  /*7140*/  LOP3.LUT P0, RZ, R3, 0xff, RZ, 0xc0, !PT ;  /* 0x000000ff03ff7812 */ /* 0x000fe2000780c0ff */
[----:B------:R-:W-:-:S12]  /*7150*/  IMAD.MOV.U32 R107, RZ, RZ, R0 ;  /* 0x000000ffff6b7224 */ /* 0x000fd800078e0000 */
[----:B------:R-:W-:Y:S05]  /*7160*/  @P0 BRA `(.L_x_157) ;  /* 0xffffffa000600947 */ /* 0x000fea000383ffff */
[----:B------:R-:W-:Y:S05]  /*7170*/  EXIT ;  /* 0x000000000000794d */ /* 0x000fea0003800000 */
.L_x_4:
        /* <DEDUP_REMOVED lines=26> */
.L_x_159:
[--C-:B------:R-:W-:Y:S01]  /*7320*/  SHF.R.U64 R14, R12, R20, R13.reuse ;  /* 0x000000140c0e7219 */ /* 0x100fe2000000120d */
[----:B------:R-:W0:Y:S01]  /*7330*/  LDC R24, c[0x0][0x618] ;  /* 0x00018600ff187b82 */ /* 0x000e220000000800 */
[----:B------:R-:W-:Y:S01]  /*7340*/  I2FP.F32.U32 R8, R6 ;  /* 0x0000000600087245 */ /* 0x000fe20000201000 */
[----:B------:R-:W-:Y:S01]  /*7350*/  ULDC UR4, c[0x0][0x150] ;  /* 0x0000540000047ab9 */ /* 0x000fe20000000800 */
[----:B------:R-:W-:Y:S02]  /*7360*/  SHF.R.U32.HI R7, RZ, R20, R13 ;  /* 0x00000014ff077219 */ /* 0x000fe4000001160d */
[----:B------:R-:W-:Y:S01]  /*7370*/  IADD3 R11, P0, RZ, -R14, RZ ;  /* 0x8000000eff0b7210 */ /* 0x000fe20007f1e0ff */
[----:B------:R-:W-:Y:S01]  /*7380*/  FMUL R13, R8, UR4 ;  /* 0x00000004080d7c20 */ /* 0x000fe20008400000 */
[----:B------:R-:W-:Y:S01]  /*7390*/  ULDC UR4, c[0x0][0x154] ;  /* 0x0000550000047ab9 */ /* 0x000fe20000000800 */
[----:B------:R-:W1:Y:S02]  /*73a0*/  LDC.64 R26, c[0x0][0x640] ;  /* 0x00019000ff1a7b82 */ /* 0x000e640000000a00 */
[----:B------:R-:W-:-:S02]  /*73b0*/  IMAD.X R7, RZ, RZ, ~R7, P0 ;  /* 0x000000ffff077224 */ /* 0x000fc400000e0e07 */
[----:B------:R-:W2:Y:S01]  /*73c0*/  F2I.U32.TRUNC.NTZ R13, R13 ;  /* 0x0000000d000d7305 */ /* 0x000ea2000020f000 */
[----:B------:R-:W-:-:S03]  /*73d0*/  IMAD.WIDE.U32 R8, R11, R22, R16 ;  /* 0x000000160b087225 */ /* 0x000fc600078e0010 */
[----:B------:R-:W3:Y:S01]  /*73e0*/  LDC R15, c[0x0][0x144] ;  /* 0x00005100ff0f7b82 */ /* 0x000ee20000000800 */
[----:B------:R-:W-:-:S04]  /*73f0*/  IMAD R10, R7, R22, RZ ;  /* 0x00000016070a7224 */ /* 0x000fc800078e02ff */
[----:B------:R-:W-:Y:S02]  /*7400*/  IMAD R7, R11, R23, R10 ;  /* 0x000000170b077224 */ /* 0x000fe400078e020a */
[----:B------:R-:W-:Y:S01]  /*7410*/  IMAD.MOV.U32 R10, RZ, RZ, -0x1 ;  /* 0xffffffffff0a7424 */ /* 0x000fe200078e00ff */
[----:B------:R-:W4:Y:S01]  /*7420*/  LDC R20, c[0x0][0x608] ;  /* 0x00018200ff147b82 */ /* 0x000f220000000800 */
[----:B------:R-:W-:Y:S01]  /*7430*/  IMAD.IADD R7, R9, 0x1, R7 ;  /* 0x0000000109077824 */ /* 0x000fe200078e0207 */
[----:B------:R-:W-:-:S04]  /*7440*/  I2FP.F32.U32 R9, R5 ;  /* 0x0000000500097245 */ /* 0x000fc80000201000 */
[-C--:B0-----:R-:W-:Y:S01]  /*7450*/  SHF.R.U64 R12, R8, R24.reuse, R7 ;  /* 0x00000018080c7219 */ /* 0x081fe20000001207 */
[----:B--2---:R-:W-:Y:S01]  /*7460*/  IMAD.MOV R8, RZ, RZ, -R13 ;  /* 0x000000ffff087224 */ /* 0x004fe200078e0a0d */
[----:B------:R-:W0:Y:S01]  /*7470*/  LDC R11, c[0x0][0x658] ;  /* 0x00019600ff0b7b82 */ /* 0x000e220000000800 */
[----:B-1----:R-:W-:Y:S01]  /*7480*/  ISETP.NE.U32.AND P0, PT, R26, RZ, PT ;  /* 0x000000ff1a00720c */ /* 0x002fe20003f05070 */
[----:B------:R-:W-:Y:S01]  /*7490*/  FMUL R9, R9, UR4 ;  /* 0x0000000409097c20 */ /* 0x000fe20008400000 */
[----:B------:R-:W-:Y:S02]  /*74a0*/  SHF.R.U32.HI R7, RZ, R24, R7 ;  /* 0x00000018ff077219 */ /* 0x000fe40000011607 */
[----:B------:R-:W-:-:S03]  /*74b0*/  ISETP.NE.AND.EX P0, PT, R27, RZ, PT, P0 ;  /* 0x000000ff1b00720c */ /* 0x000fc60003f05300 */
[----:B------:R-:W1:Y:S01]  /*74c0*/  LDC R22, c[0x0][0x148] ;  /* 0x00005200ff167b82 */ /* 0x000e620000000800 */
[----:B---3--:R-:W-:Y:S02]  /*74d0*/  IMAD R23, R15, R8, R6 ;  /* 0x000000080f177224 */ /* 0x008fe400078e0206 */
[----:B------:R-:W-:-:S05]  /*74e0*/  IMAD.MOV.U32 R8, RZ, RZ, 0x1 ;  /* 0x00000001ff087424 */ /* 0x000fca00078e00ff */
[----:B------:R-:W2:Y:S01]  /*74f0*/  LDC R21, c[0x0][0x600] ;  /* 0x00018000ff157b82 */ /* 0x000ea20000000800 */
[-CC-:B----4-:R-:W-:Y:S02]  /*7500*/  SHF.R.U64 R15, R12, R20.reuse, R7.reuse ;  /* 0x000000140c0f7219 */ /* 0x190fe40000001207 */
[----:B------:R-:W-:Y:S02]  /*7510*/  SHF.R.U32.HI R6, RZ, R20, R7 ;  /* 0x00000014ff067219 */ /* 0x000fe40000011607 */
[----:B------:R3:W4:Y:S03]  /*7520*/  F2I.U32.TRUNC.NTZ R20, R9 ;  /* 0x0000000900147305 */ /* 0x000726000020f000 */
[----:B------:R-:W1:Y:S01]  /*7530*/  LDC R25, c[0x0][0x648] ;  /* 0x00019200ff197b82 */ /* 0x000e620000000800 */
[-C--:B0-----:R-:W-:Y:S02]  /*7540*/  SHF.R.U64 R19, R15, R11.reuse, R6 ;  /* 0x0000000b0f137219 */ /* 0x081fe40000001206 */
[----:B------:R-:W-:-:S02]  /*7550*/  SHF.L.U32 R10, R10, R11, RZ ;  /* 0x0000000b0a0a7219 */ /* 0x000fc400000006ff */
[-C--:B------:R-:W-:Y:S01]  /*7560*/  SHF.R.U32.HI R7, RZ, R11.reuse, R6 ;  /* 0x0000000bff077219 */ /* 0x080fe20000011606 */
[----:B------:R-:W-:Y:S01]  /*7570*/  IMAD.MOV.U32 R6, RZ, RZ, R19 ;  /* 0x000000ffff067224 */ /* 0x000fe200078e0013 */
[----:B------:R-:W-:Y:S01]  /*7580*/  SHF.L.U32 R24, R8, R11, RZ ;  /* 0x0000000b08187219 */ /* 0x000fe200000006ff */
[----:B------:R-:W0:Y:S01]  /*7590*/  LDC R28, c[0x0][0x638] ;  /* 0x00018e00ff1c7b82 */ /* 0x000e220000000800 */
[----:B------:R-:W-:-:S07]  /*75a0*/  LOP3.LUT R30, RZ, R10, RZ, 0x33, !PT ;  /* 0x0000000aff1e7212 */ /* 0x000fce00078e33ff */
[----:B------:R-:W0:Y:S01]  /*75b0*/  LDC R29, c[0x0][0x610] ;  /* 0x00018400ff1d7b82 */ /* 0x000e220000000800 */
[----:B---34-:R-:W-:Y:S05]  /*75c0*/  @!P0 BRA `(.L_x_160) ;  /* 0x0000000000288947 */ /* 0x018fea0003800000 */
[----:B------:R-:W3:Y:S02]  /*75d0*/  LDC R6, c[0x0][0x64c] ;  /* 0x00019300ff067b82 */ /* 0x000ee40000000800 */
[----:B---3--:R-:W-:-:S05]  /*75e0*/  IADD3 R11, P0, R19, R6, RZ ;  /* 0x00000006130b7210 */ /* 0x008fca0007f1e0ff */
        /* <DEDUP_REMOVED lines=8> */
.L_x_160:
[----:B------:R-:W-:Y:S01]  /*7670*/  ISETP.NE.AND P0, PT, R2, 0x1, PT ;  /* 0x000000010200780c */ /* 0x000fe20003f05270 */
[----:B--2---:R-:W-:Y:S01]  /*7680*/  VIADD R9, R21, 0xffffffff ;  /* 0xffffffff15097836 */ /* 0x004fe20000000000 */
[----:B-1----:R-:W-:Y:S01]  /*7690*/  SHF.R.U64 R7, R6, R25, R7 ;  /* 0x0000001906077219 */ /* 0x002fe20000001207 */
[----:B------:R-:W-:Y:S01]  /*76a0*/  IMAD.MOV R20, RZ, RZ, -R20 ;  /* 0x000000ffff147224 */ /* 0x000fe200078e0a14 */
[----:B------:R-:W-:Y:S02]  /*76b0*/  LOP3.LUT R6, R15, R30, RZ, 0xc0, !PT ;  /* 0x0000001e0f067212 */ /* 0x000fe400078ec0ff */
[----:B------:R-:W-:Y:S01]  /*76c0*/  LOP3.LUT R12, R12, R9, RZ, 0xc0, !PT ;  /* 0x000000090c0c7212 */ /* 0x000fe200078ec0ff */
[----:B------:R-:W-:Y:S02]  /*76d0*/  IMAD.MOV R8, RZ, RZ, -R7 ;  /* 0x000000ffff087224 */ /* 0x000fe400078e0a07 */
[----:B------:R-:W-:Y:S02]  /*76e0*/  IMAD R6, R24, R7, R6 ;  /* 0x0000000718067224 */ /* 0x000fe400078e0206 */
[----:B------:R-:W-:-:S02]  /*76f0*/  IMAD.MOV.U32 R9, RZ, RZ, 0x1 ;  /* 0x00000001ff097424 */ /* 0x000fc400078e00ff */
[----:B------:R-:W-:Y:S02]  /*7700*/  @P0 IMAD R23, R22, R20, R5 ;  /* 0x0000001416170224 */ /* 0x000fe400078e0205 */
[----:B0-----:R-:W-:Y:S02]  /*7710*/  IMAD R5, R8, R28, R19 ;  /* 0x0000001c08057224 */ /* 0x001fe400078e0213 */
[----:B------:R-:W-:Y:S02]  /*7720*/  IMAD R19, R6, R29, R23 ;  /* 0x0000001d06137224 */ /* 0x000fe400078e0217 */
[----:B------:R-:W-:Y:S02]  /*7730*/  IMAD R6, R5, R21, R12 ;  /* 0x0000001505067224 */ /* 0x000fe400078e020c */
[----:B------:R-:W-:-:S03]  /*7740*/  IMAD.MOV.U32 R8, RZ, RZ, R14 ;  /* 0x000000ffff087224 */ /* 0x000fc600078e000e */
[----:B------:R-:W-:Y:S02]  /*7750*/  SEL R20, R6, R19, !P0 ;  /* 0x0000001306147207 */ /* 0x000fe40004000000 */
[----:B------:R-:W-:-:S07]  /*7760*/  SEL R19, R19, R6, !P0 ;  /* 0x0000000613137207 */ /* 0x000fce0004000000 */
.L_x_158:
[----:B------:R-:W-:-:S08]  /*7770*/  NOP ;  /* 0x0000000000007918 */ /* 0x000fd00000000000 */
[----:B------:R-:W0:-:S00]  /*7780*/  USETMAXREG.DEALLOC.CTAPOOL 0x28 ;  /* 0x00000028000079c8 */ /* 0x000e0000080e0500 */
[----:B0-----:R-:W-:-:S13]  /*7790*/  ISETP.NE.AND P0, PT, R0, RZ, PT ;  /* 0x000000ff0000720c */ /* 0x001fda0003f05270 */
[----:B------:R-:W-:Y:S05]  /*77a0*/  @P0 EXIT ;  /* 0x000000000000094d */ /* 0x000fea0003800000 */
[----:B------:R-:W-:Y:S01]  /*77b0*/  LOP3.LUT P0, RZ, R9, 0xff, RZ, 0xc0, !PT ;  /* 0x000000ff09ff7812 */ /* 0x000fe2000780c0ff */
[----:B------:R-:W-:Y:S02]  /*77c0*/  IMAD.MOV.U32 R0, RZ, RZ, 0x1 ;  /* 0x00000001ff007424 */ /* 0x000fe400078e00ff */
[----:B------:R-:W-:-:S10]  /*77d0*/  IMAD.MOV.U32 R12, RZ, RZ, RZ ;  /* 0x000000ffff0c7224 */ /* 0x000fd400078e00ff */
[----:B------:R-:W-:Y:S05]  /*77e0*/  @!P0 BRA `(.L_x_161) ;  /* 0x0000000c00148947 */ /* 0x000fea0003800000 */
[----:B------:R-:W0:Y:S01]  /*77f0*/  LDC R0, c[0x0][0x28c] ;  /* 0x0000a300ff007b82 */ /* 0x000e220000000800 */
[----:B------:R-:W-:Y:S01]  /*7800*/  LOP3.LUT P0, RZ, R3, 0x1f, RZ, 0xc0, !PT ;  /* 0x0000001f03ff7812 */ /* 0x000fe2000780c0ff */
[----:B------:R-:W-:Y:S01]  /*7810*/  ULDC UR5, c[0x0][0x658] ;  /* 0x0001960000057ab9 */ /* 0x000fe20000000800 */
[----:B------:R-:W-:Y:S01]  /*7820*/  UMOV UR6, 0xffffffff ;  /* 0xffffffff00067882 */ /* 0x000fe20000000000 */
[----:B------:R-:W-:Y:S01]  /*7830*/  BSSY B0, `(.L_x_161) ;  /* 0x00000c0000007945 */ /* 0x000fe20003800000 */
[----:B------:R-:W-:Y:S01]  /*7840*/  USHF.L.U32 UR6, UR6, UR5, URZ ;  /* 0x0000000506067299 */ /* 0x000fe2000800063f */
[C---:B------:R-:W-:Y:S01]  /*7850*/  ISETP.NE.AND P2, PT, R4.reuse, RZ, PT ;  /* 0x000000ff0400720c */ /* 0x040fe20003f45270 */
[----:B------:R-:W-:Y:S01]  /*7860*/  IMAD.MOV.U32 R13, RZ, RZ, 0x1 ;  /* 0x00000001ff0d7424 */ /* 0x000fe200078e00ff */
[----:B------:R-:W-:Y:S01]  /*7870*/  ISETP.NE.OR P0, PT, R4, RZ, !P0 ;  /* 0x000000ff0400720c */ /* 0x000fe20004705670 */
[----:B------:R-:W-:Y:S01]  /*7880*/  IMAD.MOV.U32 R12, RZ, RZ, RZ ;  /* 0x000000ffff0c7224 */ /* 0x000fe200078e00ff */
[----:B------:R-:W-:Y:S01]  /*7890*/  LOP3.LUT R11, R18, 0x2, RZ, 0xfc, !PT ;  /* 0x00000002120b7812 */ /* 0x000fe200078efcff */
[----:B------:R-:W-:Y:S01]  /*78a0*/  ULDC UR4, c[0x0][0x600] ;  /* 0x0001800000047ab9 */ /* 0x000fe20000000800 */
[----:B------:R-:W-:Y:S01]  /*78b0*/  UMOV UR7, 0x1 ;  /* 0x0000000100077882 */ /* 0x000fe20000000000 */
[----:B------:R-:W-:-:S02]  /*78c0*/  UIADD3 UR15, UR4, -0x1, URZ ;  /* 0xffffffff040f7890 */ /* 0x000fc4000fffe03f */
[----:B------:R-:W-:Y:S02]  /*78d0*/  USHF.L.U32 UR17, UR7, UR5, URZ ;  /* 0x0000000507117299 */ /* 0x000fe4000800063f */
[----:B------:R-:W-:Y:S01]  /*78e0*/  ULOP3.LUT UR16, URZ, UR6, URZ, 0x33, !UPT ;  /* 0x000000063f107292 */ /* 0x000fe2000f8e333f */
[----:B------:R-:W-:Y:S01]  /*78f0*/  ULDC.64 UR20, c[0x0][0x198] ;  /* 0x0000660000147ab9 */ /* 0x000fe20000000a00 */
[----:B0-----:R-:W-:-:S05]  /*7900*/  VIADD R0, R0, 0x1f ;  /* 0x0000001f00007836 */ /* 0x001fca0000000000 */
[----:B------:R-:W-:-:S04]  /*7910*/  SHF.R.S32.HI R3, RZ, 0x1f, R0 ;  /* 0x0000001fff037819 */ /* 0x000fc80000011400 */
[----:B------:R-:W-:Y:S01]  /*7920*/  LEA.HI R3, R3, R0, RZ, 0x5 ;  /* 0x0000000003037211 */ /* 0x000fe200078f28ff */
[----:B------:R-:W-:-:S03]  /*7930*/  IMAD.MOV.U32 R0, RZ, RZ, 0x1 ;  /* 0x00000001ff007424 */ /* 0x000fc600078e00ff */
[----:B------:R-:W-:-:S05]  /*7940*/  SHF.R.S32.HI R3, RZ, 0x5, R3 ;  /* 0x00000005ff037819 */ /* 0x000fca0000011403 */
[----:B------:R-:W-:-:S07]  /*7950*/  VIADD R10, R3, 0x1 ;  /* 0x00000001030a7836 */ /* 0x000fce0000000000 */
.L_x_173:
[----:B------:R-:W-:-:S03]  /*7960*/  UMOV UR4, 0xffffffff ;  /* 0xffffffff00047882 */ /* 0x000fc60000000000 */
[----:B------:R-:W-:Y:S05]  /*7970*/  BRA.DIV UR4, `(.L_x_162) ;  /* 0x0000001204987947 */ /* 0x000fea000b800000 */
[----:B------:R-:W-:-:S13]  /*7980*/  ELECT P6, URZ, PT ;  /* 0x00000000003f782f */ /* 0x000fda00038c0000 */
.L_x_191:
[----:B------:R-:W0:Y:S01]  /*7990*/  LDC R4, c[0x0][0x28c] ;  /* 0x0000a300ff047b82 */ /* 0x000e220000000800 */
[----:B------:R-:W-:Y:S01]  /*79a0*/  BSSY B1, `(.L_x_163) ;  /* 0x0000037000017945 */ /* 0x000fe20003800000 */
[----:B0-----:R-:W-:-:S13]  /*79b0*/  ISETP.LT.OR P6, PT, R4, 0x1, !P6 ;  /* 0x000000010400780c */ /* 0x001fda00077c1670 */
[----:B------:R-:W-:Y:S05]  /*79c0*/  @P6 BRA `(.L_x_164) ;  /* 0x0000000000d06947 */ /* 0x000fea0003800000 */
[----:B------:R-:W-:Y:S02]  /*79d0*/  IMAD.SHL.U32 R20, R20, 0x40, RZ ;  /* 0x0000004014147824 */ /* 0x000fe400078e00ff */
[----:B------:R-:W-:Y:S02]  /*79e0*/  IMAD.SHL.U32 R19, R19, 0x100, RZ ;  /* 0x0000010013137824 */ /* 0x000fe400078e00ff */
[----:B------:R-:W-:Y:S02]  /*79f0*/  IMAD.MOV.U32 R21, RZ, RZ, RZ ;  /* 0x000000ffff157224 */ /* 0x000fe400078e00ff */
[----:B------:R-:W-:Y:S02]  /*7a00*/  IMAD.MOV.U32 R4, RZ, RZ, R10 ;  /* 0x000000ffff047224 */ /* 0x000fe400078e000a */
[----:B------:R-:W-:Y:S02]  /*7a10*/  IMAD.MOV.U32 R5, RZ, RZ, R0 ;  /* 0x000000ffff057224 */ /* 0x000fe400078e0000 */
[----:B------:R-:W-:-:S07]  /*7a20*/  IMAD.MOV.U32 R6, RZ, RZ, R12 ;  /* 0x000000ffff067224 */ /* 0x000fce00078e000c */
.L_x_168:
[----:B------:R-:W0:Y:S01]  /*7a30*/  S2R R14, SR_CgaCtaId ;  /* 0x00000000000e7919 */ /* 0x000e220000008800 */
[----:B------:R-:W-:Y:S01]  /*7a40*/  MOV R7, 0x400 ;  /* 0x0000040000077802 */ /* 0x000fe20000000f00 */
[----:B------:R-:W1:Y:S03]  /*7a50*/  @!P2 LDC R9, c[0x0][0x500] ;  /* 0x00014000ff09ab82 */ /* 0x000e660000000800 */
[----:B0-----:R-:W-:Y:S02]  /*7a60*/  LEA R15, R14, R7, 0x18 ;  /* 0x000000070e0f7211 */ /* 0x001fe400078ec0ff */
[----:B------:R-:W-:-:S03]  /*7a70*/  SHF.L.U32 R7, R5, 0x1f, RZ ;  /* 0x0000001f05077819 */ /* 0x000fc600000006ff */
[----:B------:R-:W-:-:S04]  /*7a80*/  IMAD R14, R6, 0x8, R15 ;  /* 0x00000008060e7824 */ /* 0x000fc800078e020f */
[----:B------:R-:W0:Y:S02]  /*7a90*/  SYNCS.PHASECHK.TRANS64.TRYWAIT P1, [R14+URZ+0x58], R7 ;  /* 0x000058070e0075a7 */ /* 0x000e24000802017f */
[----:B01----:R-:W-:Y:S05]  /*7aa0*/  @!P1 BRA `(.L_x_165) ;  /* 0x00000010006c9947 */ /* 0x003fea0003800000 */
.L_x_192:
[----:B0-----:R-:W-:Y:S01]  /*7ab0*/  PRMT R7, R11, 0x9910, RZ ;  /* 0x000099100b077816 */ /* 0x001fe200000000ff */
[----:B------:R0:W-:Y:S03]  /*7ac0*/  @!P2 SYNCS.ARRIVE.TRANS64 RZ, [R14+URZ], R9 ;  /* 0x000000090effa9a7 */ /* 0x0001e6000800003f */
[----:B------:R-:W-:-:S13]  /*7ad0*/  ISETP.NE.AND P1, PT, R7, 0x2, PT ;  /* 0x000000020700780c */ /* 0x000fda0003f25270 */
[----:B0-----:R-:W-:Y:S05]  /*7ae0*/  @P1 BRA `(.L_x_166) ;  /* 0x0000000000041947 */ /* 0x001fea0003800000 */
[----:B------:R-:W-:Y:S01]  /*7af0*/  BPT.TRAP 0x1 ;  /* 0x000000040000795c */ /* 0x000fe20000300000 */
.L_x_166:
[----:B------:R-:W-:Y:S05]  /*7b00*/  @P0 BRA `(.L_x_167) ;  /* 0x0000000000040947 */ /* 0x000fea0003800000 */
[----:B------:R-:W-:Y:S01]  /*7b10*/  BPT.TRAP 0x1 ;  /* 0x000000040000795c */ /* 0x000fe20000300000 */
.L_x_167:
[--C-:B------:R-:W-:Y:S01]  /*7b20*/  IMAD R7, R6, 0x4000, R15.reuse ;  /* 0x0000400006077824 */ /* 0x100fe200078e020f */
[----:B------:R-:W-:Y:S01]  /*7b30*/  R2UR UR9, R14 ;  /* 0x000000000e0972ca */ /* 0x000fe200000e0000 */
[----:B------:R-:W-:Y:S01]  /*7b40*/  IMAD R15, R6, 0x1000, R15 ;  /* 0x00001000060f7824 */ /* 0x000fe200078e020f */
[----:B------:R-:W-:Y:S01]  /*7b50*/  UIADD3 UR4, UP0, UR20, 0xf0, URZ ;  /* 0x000000f014047890 */ /* 0x000fe2000ff1e03f */
[----:B------:R-:W-:Y:S01]  /*7b60*/  VIADD R4, R4, 0xffffffff ;  /* 0xffffffff04047836 */ /* 0x000fe20000000000 */
[----:B------:R-:W-:Y:S01]  /*7b70*/  R2UR UR5, R7 ;  /* 0x00000000070572ca */ /* 0x000fe200000e0000 */
[----:B------:R-:W-:Y:S01]  /*7b80*/  UIADD3 UR22, UP1, UR20, 0x1f0, URZ ;  /* 0x000001f014167890 */ /* 0x000fe2000ff3e03f */
[----:B------:R-:W-:Y:S01]  /*7b90*/  R2UR UR8, R15 ;  /* 0x000000000f0872ca */ /* 0x000fe200000e0000 */
[----:B------:R-:W-:Y:S01]  /*7ba0*/  VIADD R6, R6, 0x1 ;  /* 0x0000000106067836 */ /* 0x000fe20000000000 */
[----:B------:R-:W-:Y:S01]  /*7bb0*/  R2UR UR11, R19 ;  /* 0x00000000130b72ca */ /* 0x000fe200000e0000 */
[----:B------:R-:W-:Y:S01]  /*7bc0*/  UIADD3.X UR23, URZ, UR21, URZ, UP1, !UPT ;  /* 0x000000153f177290 */ /* 0x000fe20008ffe43f */
[C---:B------:R-:W-:Y:S01]  /*7bd0*/  R2UR UR10, R21.reuse ;  /* 0x00000000150a72ca */ /* 0x040fe200000e0000 */
[----:B------:R-:W-:Y:S01]  /*7be0*/  UMOV UR6, 0x0 ;  /* 0x0000000000067882 */ /* 0x000fe20000000000 */
[----:B------:R-:W-:Y:S01]  /*7bf0*/  R2UR UR12, R8 ;  /* 0x00000000080c72ca */ /* 0x000fe200000e0000 */
[----:B------:R-:W-:Y:S01]  /*7c00*/  UMOV UR7, 0x10000000 ;  /* 0x1000000000077882 */ /* 0x000fe20000000000 */
[----:B------:R-:W-:Y:S01]  /*7c10*/  R2UR UR18, R20 ;  /* 0x00000000141272ca */ /* 0x000fe200000e0000 */
[----:B------:R-:W-:Y:S01]  /*7c20*/  VIADD R21, R21, 0x20 ;  /* 0x0000002015157836 */ /* 0x000fe20000000000 */
[----:B------:R-:W-:Y:S01]  /*7c30*/  ISETP.GT.AND P3, PT, R4, 0x1, PT ;  /* 0x000000010400780c */ /* 0x000fe20003f64270 */
[----:B------:R-:W-:Y:S01]  /*7c40*/  UIADD3 UR13, UR5, 0x180, URZ ;  /* 0x00000180050d7890 */ /* 0x000fe2000fffe03f */
[----:B------:R-:W-:Y:S01]  /*7c50*/  ISETP.NE.AND P1, PT, R6, 0xb, PT ;  /* 0x0000000b0600780c */ /* 0x000fe20003f25270 */
[----:B------:R-:W-:-:S02]  /*7c60*/  UIADD3.X UR5, URZ, UR21, URZ, UP0, !UPT ;  /* 0x000000153f057290 */ /* 0x000fc400087fe43f */
[----:B------:R-:W-:Y:S01]  /*7c70*/  UIADD3 UR14, UR8, 0x2c180, URZ ;  /* 0x0002c180080e7890 */ /* 0x000fe2000fffe03f */
[----:B------:R-:W-:Y:S02]  /*7c80*/  SEL R14, RZ, 0x1, P1 ;  /* 0x00000001ff0e7807 */ /* 0x000fe40000800000 */
[----:B------:R-:W-:Y:S01]  /*7c90*/  UMOV UR8, UR13 ;  /* 0x0000000d00087c82 */ /* 0x000fe20008000000 */
[----:B------:R-:W-:Y:S02]  /*7ca0*/  SEL R6, R6, RZ, P1 ;  /* 0x000000ff06067207 */ /* 0x000fe40000800000 */
[----:B------:R-:W-:Y:S01]  /*7cb0*/  LOP3.LUT R5, R5, R14, RZ, 0x3c, !PT ;  /* 0x0000000e05057212 */ /* 0x000fe200078e3cff */
[----:B------:R0:W-:Y:S02]  /*7cc0*/  UTMALDG.3D [UR8], [UR4], desc[UR6] ;  /* 0x00000608040075b4 */ /* 0x0001e40008011000 */
[----:B0-----:R-:W-:Y:S01]  /*7cd0*/  UMOV UR8, UR14 ;  /* 0x0000000e00087c82 */ /* 0x001fe20008000000 */
[----:B------:R-:W-:-:S02]  /*7ce0*/  UMOV UR11, UR18 ;  /* 0x00000012000b7c82 */ /* 0x000fc40008000000 */
[----:B------:R0:W-:Y:S02]  /*7cf0*/  UTMALDG.3D [UR8], [UR22], desc[UR6] ;  /* 0x00000608160075b4 */ /* 0x0001e40008011000 */
[----:B0-----:R-:W-:Y:S05]  /*7d00*/  @P3 BRA `(.L_x_168) ;  /* 0xfffffffc00483947 */ /* 0x001fea000383ffff */
.L_x_164:
[----:B------:R-:W-:Y:S05]  /*7d10*/  BSYNC B1 ;  /* 0x0000000000017941 */ /* 0x000fea0003800000 */
.L_x_163:
[----:B------:R-:W-:Y:S01]  /*7d20*/  LOP3.LUT P3, RZ, R13, 0xff, RZ, 0xc0, !PT ;  /* 0x000000ff0dff7812 */ /* 0x000fe2000786c0ff */
[----:B------:R-:W-:Y:S01]  /*7d30*/  IMAD.IADD R12, R3, 0x1, R12 ;  /* 0x00000001030c7824 */ /* 0x000fe200078e020c */
[----:B------:R-:W-:Y:S01]  /*7d40*/  IADD3 R16, P4, R16, UR36, RZ ;  /* 0x0000002410107c10 */ /* 0x000fe2000ff9e0ff */
[----:B------:R-:W-:Y:S01]  /*7d50*/  ULDC.64 UR4, c[0x0][0x650] ;  /* 0x0001940000047ab9 */ /* 0x000fe20000000a00 */
[----:B------:R-:W-:Y:S01]  /*7d60*/  BSSY B1, `(.L_x_169) ;  /* 0x000006a000017945 */ /* 0x000fe20003800000 */
[----:B------:R-:W-:Y:S01]  /*7d70*/  IMAD.MOV.U32 R19, RZ, RZ, -0x1 ;  /* 0xffffffffff137424 */ /* 0x000fe200078e00ff */
[----:B------:R-:W-:Y:S01]  /*7d80*/  ISETP.GT.U32.AND P1, PT, R12, 0xa, PT ;  /* 0x0000000a0c00780c */ /* 0x000fe20003f24070 */
[----:B------:R-:W-:Y:S01]  /*7d90*/  IMAD.MOV.U32 R20, RZ, RZ, -0x1 ;  /* 0xffffffffff147424 */ /* 0x000fe200078e00ff */
[----:B------:R-:W-:Y:S01]  /*7da0*/  IADD3.X R17, R17, UR42, RZ, P4, !PT ;  /* 0x0000002a11117c10 */ /* 0x000fe2000a7fe4ff */
[----:B------:R-:W-:Y:S01]  /*7db0*/  IMAD.MOV.U32 R8, RZ, RZ, -0x1 ;  /* 0xffffffffff087424 */ /* 0x000fe200078e00ff */
[----:B------:R-:W-:-:S02]  /*7dc0*/  ISETP.LT.U32.AND P1, PT, R3, 0xb, P1 ;  /* 0x0000000b0300780c */ /* 0x000fc40000f21070 */
[----:B------:R-:W-:Y:S01]  /*7dd0*/  PRMT R13, RZ, 0x7610, R13 ;  /* 0x00007610ff0d7816 */ /* 0x000fe2000000000d */
[----:B------:R-:W0:Y:S01]  /*7de0*/  @P3 S2R R5, SR_CgaCtaId ;  /* 0x0000000000053919 */ /* 0x000e220000008800 */
[----:B------:R-:W-:-:S04]  /*7df0*/  @P3 MOV R4, 0x400 ;  /* 0x0000040000043802 */ /* 0x000fc80000000f00 */
[----:B0-----:R-:W-:Y:S01]  /*7e00*/  @P3 LEA R6, R5, R4, 0x18 ;  /* 0x0000000405063211 */ /* 0x001fe200078ec0ff */
[----:B------:R-:W-:-:S03]  /*7e10*/  IMAD.WIDE.U32 R4, R12, -0x45d1745d, RZ ;  /* 0xba2e8ba30c047825 */ /* 0x000fc600078e00ff */
[----:B------:R0:W-:Y:S01]  /*7e20*/  @P3 SYNCS.ARRIVE.TRANS64.A1T0 RZ, [R6+URZ+0xc8], RZ ;  /* 0x0000c8ff06ff39a7 */ /* 0x0001e2000810003f */
[----:B------:R-:W-:Y:S02]  /*7e30*/  ISETP.GE.U32.AND P3, PT, R3, 0xb, PT ;  /* 0x0000000b0300780c */ /* 0x000fe40003f66070 */
[----:B------:R-:W-:Y:S02]  /*7e40*/  SHF.R.U32.HI R7, RZ, 0x3, R5 ;  /* 0x00000003ff077819 */ /* 0x000fe40000011605 */
[----:B------:R-:W-:Y:S02]  /*7e50*/  SEL R5, RZ, 0x1, !P1 ;  /* 0x00000001ff057807 */ /* 0x000fe40004800000 */
[----:B------:R-:W-:Y:S01]  /*7e60*/  ISETP.GE.U32.AND P1, PT, R16, UR4, PT ;  /* 0x0000000410007c0c */ /* 0x000fe2000bf26070 */
[----:B------:R-:W-:Y:S01]  /*7e70*/  IMAD R12, R7, -0xb, R12 ;  /* 0xfffffff5070c7824 */ /* 0x000fe200078e020c */
[----:B------:R-:W-:Y:S02]  /*7e80*/  LOP3.LUT R0, R0, R5, RZ, 0x3c, !PT ;  /* 0x0000000500007212 */ /* 0x000fe400078e3cff */
[----:B------:R-:W-:-:S02]  /*7e90*/  ISETP.GE.U32.AND.EX P1, PT, R17, UR5, PT, P1 ;  /* 0x0000000511007c0c */ /* 0x000fc4000bf26110 */
[----:B------:R-:W-:Y:S02]  /*7ea0*/  PRMT R4, RZ, 0x7610, R4 ;  /* 0x00007610ff047816 */ /* 0x000fe40000000004 */
[----:B------:R-:W-:-:S09]  /*7eb0*/  @P3 LOP3.LUT R0, R0, 0x1, R7, 0x78, !PT ;  /* 0x0000000100003812 */ /* 0x000fd200078e7807 */
[----:B0-----:R-:W-:Y:S05]  /*7ec0*/  @P1 BRA `(.L_x_170) ;  /* 0x00000004004c1947 */ /* 0x001fea0003800000 */
[----:B------:R-:W-:Y:S01]  /*7ed0*/  ULDC.64 UR4, c[0x0][0x628] ;  /* 0x00018a0000047ab9 */ /* 0x000fe20000000a00 */
[----:B------:R-:W0:Y:S01]  /*7ee0*/  S2R R15, SR_CTAID.X ;  /* 0x00000000000f7919 */ /* 0x000e220000002500 */
[----:B------:R-:W-:Y:S01]  /*7ef0*/  ISETP.NE.U32.AND P1, PT, RZ, UR4, PT ;  /* 0x00000004ff007c0c */ /* 0x000fe2000bf25070 */
[----:B------:R-:W-:Y:S01]  /*7f00*/  ULDC UR7, c[0x0][0x630] ;  /* 0x00018c0000077ab9 */ /* 0x000fe20000000800 */
[----:B------:R-:W-:Y:S01]  /*7f10*/  IMAD.MOV.U32 R4, RZ, RZ, R16 ;  /* 0x000000ffff047224 */ /* 0x000fe200078e0010 */
[----:B------:R-:W1:Y:S01]  /*7f20*/  S2R R14, SR_CTAID.Y ;  /* 0x00000000000e7919 */ /* 0x000e620000002600 */
[----:B------:R-:W-:Y:S01]  /*7f30*/  ISETP.NE.AND.EX P1, PT, RZ, UR5, PT, P1 ;  /* 0x00000005ff007c0c */ /* 0x000fe2000bf25310 */
[----:B------:R-:W-:-:S12]  /*7f40*/  IMAD.MOV.U32 R5, RZ, RZ, R17 ;  /* 0x000000ffff057224 */ /* 0x000fd800078e0011 */
[----:B------:R-:W-:Y:S05]  /*7f50*/  @!P1 BRA `(.L_x_171) ;  /* 0x0000000000289947 */ /* 0x000fea0003800000 */
[----:B------:R-:W-:Y:S02]  /*7f60*/  ULDC UR6, c[0x0][0x634] ;  /* 0x00018d0000067ab9 */ /* 0x000fe40000000800 */
[----:B------:R-:W-:-:S05]  /*7f70*/  IADD3 R9, P1, R16, UR6, RZ ;  /* 0x0000000610097c10 */ /* 0x000fca000ff3e0ff */
[----:B------:R-:W-:-:S04]  /*7f80*/  IMAD.X R19, RZ, RZ, R17, P1 ;  /* 0x000000ffff137224 */ /* 0x000fc800008e0611 */
[----:B------:R-:W-:-:S04]  /*7f90*/  IMAD.WIDE.U32 R6, R19, UR4, RZ ;  /* 0x0000000413067c25 */ /* 0x000fc8000f8e00ff */
[----:B------:R-:W-:-:S04]  /*7fa0*/  IMAD.WIDE.U32 R6, P1, R9, UR5, R6 ;  /* 0x0000000509067c25 */ /* 0x000fc8000f820006 */
[----:B------:R-:W-:-:S04]  /*7fb0*/  IMAD.WIDE.U32 R8, R9, UR4, RZ ;  /* 0x0000000409087c25 */ /* 0x000fc8000f8e00ff */
[----:B------:R-:W-:Y:S01]  /*7fc0*/  IMAD.X R5, RZ, RZ, RZ, P1 ;  /* 0x000000ffff057224 */ /* 0x000fe200008e06ff */
[----:B------:R-:W-:Y:S01]  /*7fd0*/  IADD3 RZ, P1, R9, R6, RZ ;  /* 0x0000000609ff7210 */ /* 0x000fe20007f3e0ff */
[----:B------:R-:W-:-:S04]  /*7fe0*/  IMAD.MOV.U32 R4, RZ, RZ, R7 ;  /* 0x000000ffff047224 */ /* 0x000fc800078e0007 */
[----:B------:R-:W-:-:S08]  /*7ff0*/  IMAD.WIDE.U32.X R4, R19, UR5, R4, P1 ;  /* 0x0000000513047c25 */ /* 0x000fd000088e0404 */
.L_x_171:
[--C-:B------:R-:W-:Y:S01]  /*8000*/  SHF.R.U64 R8, R4, UR7, R5.reuse ;  /* 0x0000000704087c19 */ /* 0x100fe20008001205 */
[----:B------:R-:W-:Y:S01]  /*8010*/  ULDC.64 UR4, c[0x0][0x620] ;  /* 0x0001880000047ab9 */ /* 0x000fe20000000a00 */
[----:B------:R-:W-:Y:S01]  /*8020*/  SHF.R.U32.HI R4, RZ, UR7, R5 ;  /* 0x00000007ff047c19 */ /* 0x000fe20008011605 */
[----:B------:R-:W2:Y:S01]  /*8030*/  LDC R24, c[0x0][0x144] ;  /* 0x00005100ff187b82 */ /* 0x000ea20000000800 */
[----:B------:R-:W-:Y:S01]  /*8040*/  IADD3 R7, P1, RZ, -R8, RZ ;  /* 0x80000008ff077210 */ /* 0x000fe20007f3e0ff */
[----:B------:R-:W-:Y:S01]  /*8050*/  ULDC.64 UR8, c[0x0][0x640] ;  /* 0x0001900000087ab9 */ /* 0x000fe20000000a00 */
[----:B0-----:R-:W-:Y:S01]  /*8060*/  I2FP.F32.U32 R9, R15 ;  /* 0x0000000f00097245 */ /* 0x001fe20000201000 */
[----:B------:R-:W-:Y:S02]  /*8070*/  ULDC UR6, c[0x0][0x608] ;  /* 0x0001820000067ab9 */ /* 0x000fe40000000800 */
[----:B------:R-:W-:Y:S01]  /*8080*/  IMAD.X R4, RZ, RZ, ~R4, P1 ;  /* 0x000000ffff047224 */ /* 0x000fe200008e0e04 */
[----:B------:R-:W-:Y:S01]  /*8090*/  ISETP.NE.U32.AND P1, PT, RZ, UR8, PT ;  /* 0x00000008ff007c0c */ /* 0x000fe2000bf25070 */
[----:B------:R-:W0:Y:S02]  /*80a0*/  LDC R21, c[0x0][0x148] ;  /* 0x00005200ff157b82 */ /* 0x000e240000000800 */
[----:B------:R-:W-:Y:S01]  /*80b0*/  IMAD R6, R4, UR4, RZ ;  /* 0x0000000404067c24 */ /* 0x000fe2000f8e02ff */
[----:B------:R-:W-:Y:S01]  /*80c0*/  ISETP.NE.AND.EX P1, PT, RZ, UR9, PT, P1 ;  /* 0x00000009ff007c0c */ /* 0x000fe2000bf25310 */
[----:B------:R-:W-:Y:S01]  /*80d0*/  IMAD.WIDE.U32 R4, R7, UR4, R16 ;  /* 0x0000000407047c25 */ /* 0x000fe2000f8e0010 */
[----:B------:R-:W-:-:S03]  /*80e0*/  ULDC UR4, c[0x0][0x150] ;  /* 0x0000540000047ab9 */ /* 0x000fc60000000800 */
[----:B------:R-:W-:Y:S02]  /*80f0*/  IMAD R7, R7, UR5, R6 ;  /* 0x0000000507077c24 */ /* 0x000fe4000f8e0206 */
[----:B------:R-:W-:Y:S01]  /*8100*/  FMUL R6, R9, UR4 ;  /* 0x0000000409067c20 */ /* 0x000fe20008400000 */
[----:B------:R-:W-:Y:S01]  /*8110*/  ULDC UR4, c[0x0][0x618] ;  /* 0x0001860000047ab9 */ /* 0x000fe20000000800 */
[----:B------:R-:W-:Y:S01]  /*8120*/  ULDC UR5, c[0x0][0x154] ;  /* 0x0000550000057ab9 */ /* 0x000fe20000000800 */
[----:B------:R-:W-:-:S03]  /*8130*/  IMAD.IADD R5, R5, 0x1, R7 ;  /* 0x0000000105057824 */ /* 0x000fc600078e0207 */
[----:B------:R-:W3:Y:S02]  /*8140*/  F2I.U32.TRUNC.NTZ R6, R6 ;  /* 0x0000000600067305 */ /* 0x000ee4000020f000 */
[----:B------:R-:W-:Y:S02]  /*8150*/  SHF.R.U64 R9, R4, UR4, R5 ;  /* 0x0000000404097c19 */ /* 0x000fe40008001205 */
[----:B-1----:R-:W-:-:S05]  /*8160*/  I2FP.F32.U32 R4, R14 ;  /* 0x0000000e00047245 */ /* 0x002fca0000201000 */
[----:B------:R-:W-:Y:S01]  /*8170*/  FMUL R22, R4, UR5 ;  /* 0x0000000504167c20 */ /* 0x000fe20008400000 */
[----:B------:R-:W-:Y:S01]  /*8180*/  SHF.R.U32.HI R4, RZ, UR4, R5 ;  /* 0x00000004ff047c19 */ /* 0x000fe20008011605 */
[----:B------:R-:W-:-:S03]  /*8190*/  ULDC UR4, c[0x0][0x658] ;  /* 0x0001960000047ab9 */ /* 0x000fc60000000800 */
[--C-:B------:R-:W-:Y:S01]  /*81a0*/  SHF.R.U64 R20, R9, UR6, R4.reuse ;  /* 0x0000000609147c19 */ /* 0x100fe20008001204 */
[----:B------:R-:W1:Y:S01]  /*81b0*/  F2I.U32.TRUNC.NTZ R22, R22 ;  /* 0x0000001600167305 */ /* 0x000e62000020f000 */
[----:B------:R-:W-:Y:S01]  /*81c0*/  SHF.R.U32.HI R5, RZ, UR6, R4 ;  /* 0x00000006ff057c19 */ /* 0x000fe20008011604 */
[----:B---3--:R-:W-:-:S03]  /*81d0*/  IMAD.MOV R6, RZ, RZ, -R6 ;  /* 0x000000ffff067224 */ /* 0x008fc600078e0a06 */
[----:B------:R-:W-:Y:S01]  /*81e0*/  SHF.R.U64 R19, R20, UR4, R5 ;  /* 0x0000000414137c19 */ /* 0x000fe20008001205 */
[----:B--2---:R-:W-:Y:S01]  /*81f0*/  IMAD R15, R24, R6, R15 ;  /* 0x00000006180f7224 */ /* 0x004fe200078e020f */
[----:B------:R-:W-:-:S03]  /*8200*/  SHF.R.U32.HI R23, RZ, UR4, R5 ;  /* 0x00000004ff177c19 */ /* 0x000fc60008011605 */
[----:B------:R-:W-:Y:S02]  /*8210*/  IMAD.MOV.U32 R4, RZ, RZ, R19 ;  /* 0x000000ffff047224 */ /* 0x000fe400078e0013 */
[----:B------:R-:W-:Y:S01]  /*8220*/  IMAD.MOV.U32 R5, RZ, RZ, R23 ;  /* 0x000000ffff057224 */ /* 0x000fe200078e0017 */
[----:B-1----:R-:W-:Y:S06]  /*8230*/  @!P1 BRA `(.L_x_172) ;  /* 0x0000000000289947 */ /* 0x002fec0003800000 */
[----:B------:R-:W-:Y:S02]  /*8240*/  ULDC UR4, c[0x0][0x64c] ;  /* 0x0001930000047ab9 */ /* 0x000fe40000000800 */
[----:B------:R-:W-:-:S05]  /*8250*/  IADD3 R5, P1, R19, UR4, RZ ;  /* 0x0000000413057c10 */ /* 0x000fca000ff3e0ff */
[----:B------:R-:W-:-:S04]  /*8260*/  IMAD.X R23, RZ, RZ, R23, P1 ;  /* 0x000000ffff177224 */ /* 0x000fc800008e0617 */
[----:B------:R-:W-:-:S04]  /*8270*/  IMAD.WIDE.U32 R6, R23, UR8, RZ ;  /* 0x0000000817067c25 */ /* 0x000fc8000f8e00ff */
[----:B------:R-:W-:-:S04]  /*8280*/  IMAD.WIDE.U32 R6, P1, R5, UR9, R6 ;  /* 0x0000000905067c25 */ /* 0x000fc8000f820006 */
[----:B------:R-:W-:-:S04]  /*8290*/  IMAD.WIDE.U32 R4, R5, UR8, RZ ;  /* 0x0000000805047c25 */ /* 0x000fc8000f8e00ff */
[----:B------:R-:W-:Y:S01]  /*82a0*/  IMAD.MOV.U32 R4, RZ, RZ, R7 ;  /* 0x000000ffff047224 */ /* 0x000fe200078e0007 */
[----:B------:R-:W-:Y:S01]  /*82b0*/  IADD3 RZ, P3, R5, R6, RZ ;  /* 0x0000000605ff7210 */ /* 0x000fe20007f7e0ff */
[----:B------:R-:W-:-:S04]  /*82c0*/  IMAD.X R5, RZ, RZ, RZ, P1 ;  /* 0x000000ffff057224 */ /* 0x000fc800008e06ff */
[----:B------:R-:W-:-:S08]  /*82d0*/  IMAD.WIDE.U32.X R4, R23, UR9, R4, P3 ;  /* 0x0000000917047c25 */ /* 0x000fd000098e0404 */
.L_x_172:
[----:B------:R-:W-:Y:S01]  /*82e0*/  ISETP.NE.AND P1, PT, R2, 0x1, PT ;  /* 0x000000010200780c */ /* 0x000fe20003f25270 */
[----:B------:R-:W-:Y:S01]  /*82f0*/  ULDC UR4, c[0x0][0x648] ;  /* 0x0001920000047ab9 */ /* 0x000fe20000000800 */
[----:B------:R-:W-:Y:S01]  /*8300*/  LOP3.LUT R20, R20, UR16, RZ, 0xc0, !PT ;  /* 0x0000001014147c12 */ /* 0x000fe2000f8ec0ff */
[----:B------:R-:W-:Y:S01]  /*8310*/  IMAD.MOV R22, RZ, RZ, -R22 ;  /* 0x000000ffff167224 */ /* 0x000fe200078e0a16 */
[----:B------:R-:W-:Y:S01]  /*8320*/  SHF.R.U64 R5, R4, UR4, R5 ;  /* 0x0000000404057c19 */ /* 0x000fe20008001205 */
[----:B------:R-:W-:Y:S01]  /*8330*/  ULDC UR4, c[0x0][0x638] ;  /* 0x00018e0000047ab9 */ /* 0x000fe20000000800 */
[----:B------:R-:W-:Y:S01]  /*8340*/  LOP3.LUT R6, R9, UR15, RZ, 0xc0, !PT ;  /* 0x0000000f09067c12 */ /* 0x000fe2000f8ec0ff */
[----:B------:R-:W-:Y:S02]  /*8350*/  ULDC UR5, c[0x0][0x610] ;  /* 0x0001840000057ab9 */ /* 0x000fe40000000800 */
[----:B------:R-:W-:Y:S02]  /*8360*/  IMAD.MOV R4, RZ, RZ, -R5 ;  /* 0x000000ffff047224 */ /* 0x000fe400078e0a05 */
[----:B------:R-:W-:-:S02]  /*8370*/  IMAD R20, R5, UR17, R20 ;  /* 0x0000001105147c24 */ /* 0x000fc4000f8e0214 */
[----:B0-----:R-:W-:Y:S02]  /*8380*/  @P1 IMAD R15, R21, R22, R14 ;  /* 0x00000016150f1224 */ /* 0x001fe400078e020e */
[----:B------:R-:W-:Y:S01]  /*8390*/  IMAD R19, R4, UR4, R19 ;  /* 0x0000000404137c24 */ /* 0x000fe2000f8e0213 */
[----:B------:R-:W-:Y:S01]  /*83a0*/  ULDC UR4, c[0x0][0x600] ;  /* 0x0001800000047ab9 */ /* 0x000fe20000000800 */
[----:B------:R-:W-:Y:S02]  /*83b0*/  IMAD R15, R20, UR5, R15 ;  /* 0x00000005140f7c24 */ /* 0x000fe4000f8e020f */
[----:B------:R-:W-:Y:S02]  /*83c0*/  IMAD R6, R19, UR4, R6 ;  /* 0x0000000413067c24 */ /* 0x000fe4000f8e0206 */
[----:B------:R-:W-:-:S03]  /*83d0*/  IMAD.MOV.U32 R4, RZ, RZ, 0x1 ;  /* 0x00000001ff047424 */ /* 0x000fc600078e00ff */
[----:B------:R-:W-:Y:S02]  /*83e0*/  SEL R20, R6, R15, !P1 ;  /* 0x0000000f06147207 */ /* 0x000fe40004800000 */
[----:B------:R-:W-:-:S07]  /*83f0*/  SEL R19, R15, R6, !P1 ;  /* 0x000000060f137207 */ /* 0x000fce0004800000 */
.L_x_170:
[----:B------:R-:W-:Y:S05]  /*8400*/  BSYNC B1 ;  /* 0x0000000000017941 */ /* 0x000fea0003800000 */
.L_x_169:
[----:B------:R-:W-:-:S13]  /*8410*/  LOP3.LUT P1, RZ, R4, 0xff, RZ, 0xc0, !PT ;  /* 0x000000ff04ff7812 */ /* 0x000fda000782c0ff */
[----:B------:R-:W-:Y:S05]  /*8420*/  @P1 BRA `(.L_x_173) ;  /* 0xfffffff4004c1947 */ /* 0x000fea000383ffff */
[----:B------:R-:W-:Y:S05]  /*8430*/  BSYNC B0 ;  /* 0x0000000000007941 */ /* 0x000fea0003800000 */
.L_x_161:
[----:B------:R-:W-:-:S03]  /*8440*/  UMOV UR4, 0xffffffff ;  /* 0xffffffff00047882 */ /* 0x000fc60000000000 */
[----:B------:R-:W-:Y:S05]  /*8450*/  BRA.DIV UR4, `(.L_x_174) ;  /* 0x0000000a04147947 */ /* 0x000fea000b800000 */
[----:B------:R-:W-:-:S13]  /*8460*/  ELECT P6, URZ, PT ;  /* 0x00000000003f782f */ /* 0x000fda00038c0000 */
.L_x_195:
[----:B------:R-:W-:Y:S04]  /*8470*/  BSSY B0, `(.L_x_175) ;  /* 0x000006a000007945 */ /* 0x000fe80003800000 */
[----:B------:R-:W-:Y:S05]  /*8480*/  @!P6 BRA `(.L_x_176) ;  /* 0x0000000400a0e947 */ /* 0x000fea0003800000 */
[----:B------:R-:W-:-:S04]  /*8490*/  LOP3.LUT R18, R18, 0x2, RZ, 0xfc, !PT ;  /* 0x0000000212127812 */ /* 0x000fc800078efcff */
[----:B------:R-:W-:-:S13]  /*84a0*/  ISETP.NE.AND P0, PT, R18, 0x3, PT ;  /* 0x000000031200780c */ /* 0x000fda0003f05270 */
[----:B------:R-:W-:Y:S05]  /*84b0*/  @!P0 BRA `(.L_x_177) ;  /* 0x0000000000048947 */ /* 0x000fea0003800000 */
[----:B------:R-:W-:Y:S01]  /*84c0*/  BPT.TRAP 0x1 ;  /* 0x000000040000795c */ /* 0x000fe20000300000 */
.L_x_177:
[----:B------:R-:W0:Y:S01]  /*84d0*/  S2R R3, SR_CgaCtaId ;  /* 0x0000000000037919 */ /* 0x000e220000008800 */
[----:B------:R-:W-:-:S04]  /*84e0*/  MOV R2, 0x400 ;  /* 0x0000040000027802 */ /* 0x000fc80000000f00 */
[----:B0-----:R-:W-:Y:S02]  /*84f0*/  LEA R3, R3, R2, 0x18 ;  /* 0x0000000203037211 */ /* 0x001fe400078ec0ff */
[----:B------:R-:W-:-:S03]  /*8500*/  SHF.L.U32 R2, R0, 0x1f, RZ ;  /* 0x0000001f00027819 */ /* 0x000fc600000006ff */
[----:B------:R-:W-:-:S04]  /*8510*/  VIADD R3, R3, 0x58 ;  /* 0x0000005803037836 */ /* 0x000fc80000000000 */
[C---:B------:R-:W-:Y:S02]  /*8520*/  IMAD R7, R12.reuse, 0x8, R3 ;  /* 0x000000080c077824 */ /* 0x040fe400078e0203 */
[----:B------:R-:W-:Y:S02]  /*8530*/  VIADD R12, R12, 0x1 ;  /* 0x000000010c0c7836 */ /* 0x000fe40000000000 */
[----:B------:R-:W0:Y:S03]  /*8540*/  SYNCS.PHASECHK.TRANS64.TRYWAIT P0, [R7+URZ], R2 ;  /* 0x00000002070075a7 */ /* 0x000e26000800017f */
[----:B------:R-:W-:-:S04]  /*8550*/  ISETP.NE.AND P1, PT, R12, 0xb, PT ;  /* 0x0000000b0c00780c */ /* 0x000fc80003f25270 */
[----:B------:R-:W-:Y:S02]  /*8560*/  SEL R5, RZ, 0x1, P1 ;  /* 0x00000001ff057807 */ /* 0x000fe40000800000 */
[----:B------:R-:W-:Y:S02]  /*8570*/  SEL R12, R12, RZ, P1 ;  /* 0x000000ff0c0c7207 */ /* 0x000fe40000800000 */
[----:B------:R-:W-:-:S03]  /*8580*/  LOP3.LUT R5, R0, R5, RZ, 0x3c, !PT ;  /* 0x0000000500057212 */ /* 0x000fc600078e3cff */
[----:B------:R-:W-:Y:S01]  /*8590*/  IMAD R9, R12, 0x8, R3 ;  /* 0x000000080c097824 */ /* 0x000fe200078e0203 */
[----:B------:R-:W-:Y:S01]  /*85a0*/  SHF.L.U32 R4, R5, 0x1f, RZ ;  /* 0x0000001f05047819 */ /* 0x000fe200000006ff */
[----:B0-----:R-:W-:Y:S06]  /*85b0*/  @!P0 BRA `(.L_x_178) ;  /* 0x0000000400dc8947 */ /* 0x001fec0003800000 */
.L_x_196:
[----:B------:R-:W1:Y:S01]  /*85c0*/  SYNCS.PHASECHK.TRANS64.TRYWAIT P0, [R9+URZ], R4 ;  /* 0x00000004090075a7 */ /* 0x000e62000800017f */
[----:B------:R-:W-:-:S05]  /*85d0*/  VIADD R0, R12, 0x1 ;  /* 0x000000010c007836 */ /* 0x000fca0000000000 */
[----:B------:R-:W-:-:S04]  /*85e0*/  ISETP.NE.AND P1, PT, R0, 0xb, PT ;  /* 0x0000000b0000780c */ /* 0x000fc80003f25270 */
[----:B0-----:R-:W-:Y:S02]  /*85f0*/  SEL R2, RZ, 0x1, P1 ;  /* 0x00000001ff027807 */ /* 0x001fe40000800000 */
[----:B------:R-:W-:Y:S02]  /*8600*/  SEL R0, R0, RZ, P1 ;  /* 0x000000ff00007207 */ /* 0x000fe40000800000 */
[----:B------:R-:W-:-:S03]  /*8610*/  LOP3.LUT R7, R5, R2, RZ, 0x3c, !PT ;  /* 0x0000000205077212 */ /* 0x000fc600078e3cff */
[----:B------:R-:W-:Y:S01]  /*8620*/  IMAD R6, R0, 0x8, R3 ;  /* 0x0000000800067824 */ /* 0x000fe200078e0203 */
[----:B------:R-:W-:Y:S01]  /*8630*/  SHF.L.U32 R5, R7, 0x1f, RZ ;  /* 0x0000001f07057819 */ /* 0x000fe200000006ff */
[----:B-1----:R-:W-:Y:S06]  /*8640*/  @!P0 BRA `(.L_x_179) ;  /* 0x0000000400cc8947 */ /* 0x002fec0003800000 */
.L_x_197:
[----:B------:R-:W1:Y:S01]  /*8650*/  SYNCS.PHASECHK.TRANS64.TRYWAIT P0, [R6+URZ], R5 ;  /* 0x00000005060075a7 */ /* 0x000e62000800017f */
[----:B------:R-:W-:-:S05]  /*8660*/  VIADD R0, R0, 0x1 ;  /* 0x0000000100007836 */ /* 0x000fca0000000000 */
[----:B------:R-:W-:-:S04]  /*8670*/  ISETP.NE.AND P1, PT, R0, 0xb, PT ;  /* 0x0000000b0000780c */ /* 0x000fc80003f25270 */
[----:B------:R-:W-:Y:S02]  /*8680*/  SEL R2, RZ, 0x1, P1 ;  /* 0x00000001ff027807 */ /* 0x000fe40000800000 */
[----:B------:R-:W-:Y:S02]  /*8690*/  SEL R0, R0, RZ, P1 ;  /* 0x000000ff00007207 */ /* 0x000fe40000800000 */
[----:B------:R-:W-:-:S03]  /*86a0*/  LOP3.LUT R7, R7, R2, RZ, 0x3c, !PT ;  /* 0x0000000207077212 */ /* 0x000fc600078e3cff */
[----:B0-----:R-:W-:Y:S01]  /*86b0*/  IMAD R9, R0, 0x8, R3 ;  /* 0x0000000800097824 */ /* 0x001fe200078e0203 */
[----:B------:R-:W-:Y:S01]  /*86c0*/  SHF.L.U32 R4, R7, 0x1f, RZ ;  /* 0x0000001f07047819 */ /* 0x000fe200000006ff */
[----:B-1----:R-:W-:Y:S06]  /*86d0*/  @!P0 BRA `(.L_x_180) ;  /* 0x0000000400bc8947 */ /* 0x002fec0003800000 */
.L_x_198:
        /* <DEDUP_REMOVED lines=9> */
.L_x_199:
        /* <DEDUP_REMOVED lines=9> */
.L_x_200:
        /* <DEDUP_REMOVED lines=9> */
.L_x_201:
        /* <DEDUP_REMOVED lines=9> */
.L_x_202:
        /* <DEDUP_REMOVED lines=9> */
.L_x_203:
        /* <DEDUP_REMOVED lines=9> */
.L_x_204:
[----:B------:R-:W1:Y:S01]  /*8a40*/  SYNCS.PHASECHK.TRANS64.TRYWAIT P0, [R9+URZ], R4 ;  /* 0x00000004090075a7 */ /* 0x000e62000800017f */
[----:B------:R-:W-:-:S05]  /*8a50*/  VIADD R0, R0, 0x1 ;  /* 0x0000000100007836 */ /* 0x000fca0000000000 */
[----:B------:R-:W-:-:S04]  /*8a60*/  ISETP.NE.AND P1, PT, R0, 0xb, PT ;  /* 0x0000000b0000780c */ /* 0x000fc80003f25270 */
[----:B------:R-:W-:Y:S02]  /*8a70*/  SEL R2, RZ, 0x1, P1 ;  /* 0x00000001ff027807 */ /* 0x000fe40000800000 */
[----:B------:R-:W-:Y:S02]  /*8a80*/  SEL R0, R0, RZ, P1 ;  /* 0x000000ff00007207 */ /* 0x000fe40000800000 */
[----:B------:R-:W-:Y:S01]  /*8a90*/  LOP3.LUT R2, R7, R2, RZ, 0x3c, !PT ;  /* 0x0000000207027212 */ /* 0x000fe200078e3cff */
[----:B-1----:R-:W-:Y:S06]  /*8aa0*/  @!P0 BRA `(.L_x_187) ;  /* 0x0000000400548947 */ /* 0x002fec0003800000 */
.L_x_205:
[----:B------:R-:W-:Y:S01]  /*8ab0*/  IMAD R3, R0, 0x8, R3 ;  /* 0x0000000800037824 */ /* 0x000fe200078e0203 */
[----:B------:R-:W-:-:S07]  /*8ac0*/  SHF.L.U32 R0, R2, 0x1f, RZ ;  /* 0x0000001f02007819 */ /* 0x000fce00000006ff */
.L_x_188:
[----:B--2---:R2:W3:Y:S02]  /*8ad0*/  SYNCS.PHASECHK.TRANS64.TRYWAIT P0, [R3+URZ], R0 ;  /* 0x00000000030075a7 */ /* 0x0044e4000800017f */
[----:B---3--:R-:W-:Y:S05]  /*8ae0*/  @!P0 NANOSLEEP.SYNCS 0x989680 ;  /* 0x009896800000895d */ /* 0x008fea0003900000 */
[----:B------:R-:W3:Y:S02]  /*8af0*/  @!P0 SYNCS.PHASECHK.TRANS64 P0, [R3+URZ], R0 ;  /* 0x00000000030085a7 */ /* 0x000ee4000800007f */
[----:B---3--:R-:W-:Y:S05]  /*8b00*/  @!P0 BRA `(.L_x_188) ;  /* 0xfffffffc00f08947 */ /* 0x008fea000383ffff */
.L_x_176:
[----:B------:R-:W-:Y:S05]  /*8b10*/  BSYNC B0 ;  /* 0x0000000000007941 */ /* 0x000fea0003800000 */
.L_x_175:
[----:B------:R-:W-:Y:S05]  /*8b20*/  EXIT ;  /* 0x000000000000794d */ /* 0x000fea0003800000 */
.L_x_18:
[----:B-1----:R1:W2:Y:S02]  /*8b30*/  SYNCS.PHASECHK.TRANS64.TRYWAIT P1, [R3+URZ], R0 ;  /* 0x00000000030075a7 */ /* 0x0022a4000802017f */
[----:B--2---:R-:W-:Y:S05]  /*8b40*/  @!P1 NANOSLEEP.SYNCS 0x989680 ;  /* 0x009896800000995d */ /* 0x004fea0003900000 */
[----:B------:R-:W2:Y:S02]  /*8b50*/  @!P1 SYNCS.PHASECHK.TRANS64 P1, [R3+URZ], R0 ;  /* 0x00000000030095a7 */ /* 0x000ea4000802007f */
[----:B--2---:R-:W-:Y:S05]  /*8b60*/  @!P1 BRA `(.L_x_18) ;  /* 0xfffffffc00f09947 */ /* 0x004fea000383ffff */
[----:B------:R-:W-:Y:S05]  /*8b70*/  BRA `(.L_x_17) ;  /* 0xffffff8800987947 */ /* 0x000fea000383ffff */
.L_x_23:
[----:B-1----:R-:W-:-:S04]  /*8b80*/  IMAD.U32 R4, RZ, RZ, UR4 ;  /* 0x00000004ff047e24 */ /* 0x002fc8000f8e00ff */
[----:B------:R1:W2:Y:S03]  /*8b90*/  SYNCS.PHASECHK.TRANS64.TRYWAIT P1, [R4+URZ], R3 ;  /* 0x00000003040075a7 */ /* 0x0002a6000802017f */
[----:B--2---:R-:W-:Y:S05]  /*8ba0*/  @!P1 NANOSLEEP.SYNCS 0x989680 ;  /* 0x009896800000995d */ /* 0x004fea0003900000 */
[----:B------:R-:W2:Y:S02]  /*8bb0*/  @!P1 SYNCS.PHASECHK.TRANS64 P1, [R4+URZ], R3 ;  /* 0x00000003040095a7 */ /* 0x000ea4000802007f */
[----:B--2---:R-:W-:Y:S05]  /*8bc0*/  @!P1 BRA `(.L_x_23) ;  /* 0xfffffffc00ec9947 */ /* 0x004fea000383ffff */
[----:B------:R-:W-:Y:S05]  /*8bd0*/  BRA `(.L_x_22) ;  /* 0xffffff8c005c7947 */ /* 0x000fea000383ffff */
.L_x_162:
[----:B------:R-:W-:Y:S01]  /*8be0*/  BSSY B1, `(.L_x_189) ;  /* 0x0000006000017945 */ /* 0x000fe20003800000 */
[----:B------:R-:W-:-:S07]  /*8bf0*/  IMAD.MOV.U32 R15, RZ, RZ, -0x1 ;  /* 0xffffffffff0f7424 */ /* 0x000fce00078e00ff */
[----:B------:R-:W-:Y:S05]  /*8c00*/  WARPSYNC.COLLECTIVE R15, `(.L_x_190) ;  /* 0x000000000f0c7348 */ /* 0x000fea0003c00000 */
[----:B------:R-:W-:Y:S02]  /*8c10*/  ELECT P6, UR62, PT ;  /* 0x00000000003e782f */ /* 0x000fe400038c0000 */
[----:B------:R-:W-:Y:S01]  /*8c20*/  MOV R14, UR62 ;  /* 0x0000003e000e7c02 */ /* 0x000fe20008000f00 */
[----:B------:R-:W-:Y:S10]  /*8c30*/  ENDCOLLECTIVE ;  /* 0x000000000000791b */ /* 0x000ff40003800000 */
.L_x_190:
[----:B------:R-:W-:Y:S05]  /*8c40*/  BSYNC B1 ;  /* 0x0000000000017941 */ /* 0x000fea0003800000 */
.L_x_189:
[----:B------:R-:W-:Y:S05]  /*8c50*/  BRA `(.L_x_191) ;  /* 0xffffffec004c7947 */ /* 0x000fea000383ffff */
.L_x_165:
[----:B0-----:R0:W1:Y:S02]  /*8c60*/  SYNCS.PHASECHK.TRANS64.TRYWAIT P1, [R14+URZ+0x58], R7 ;  /* 0x000058070e0075a7 */ /* 0x001064000802017f */
[----:B-1----:R-:W-:Y:S05]  /*8c70*/  @!P1 NANOSLEEP.SYNCS 0x989680 ;  /* 0x009896800000995d */ /* 0x002fea0003900000 */
[----:B------:R-:W1:Y:S02]  /*8c80*/  @!P1 SYNCS.PHASECHK.TRANS64 P1, [R14+URZ+0x58], R7 ;  /* 0x000058070e0095a7 */ /* 0x000e64000802007f */
[----:B-1----:R-:W-:Y:S05]  /*8c90*/  @!P1 BRA `(.L_x_165) ;  /* 0xfffffffc00f09947 */ /* 0x002fea000383ffff */
[----:B------:R-:W-:Y:S05]  /*8ca0*/  BRA `(.L_x_192) ;  /* 0xffffffec00807947 */ /* 0x000fea000383ffff */
.L_x_174:
[----:B------:R-:W-:Y:S01]  /*8cb0*/  BSSY B0, `(.L_x_193) ;  /* 0x0000006000007945 */ /* 0x000fe20003800000 */
[----:B------:R-:W-:-:S07]  /*8cc0*/  IMAD.MOV.U32 R15, RZ, RZ, -0x1 ;  /* 0xffffffffff0f7424 */ /* 0x000fce00078e00ff */
[----:B------:R-:W-:Y:S05]  /*8cd0*/  WARPSYNC.COLLECTIVE R15, `(.L_x_194) ;  /* 0x000000000f0c7348 */ /* 0x000fea0003c00000 */
[----:B------:R-:W-:Y:S02]  /*8ce0*/  ELECT P6, UR62, PT ;  /* 0x00000000003e782f */ /* 0x000fe400038c0000 */
[----:B------:R-:W-:Y:S01]  /*8cf0*/  MOV R14, UR62 ;  /* 0x0000003e000e7c02 */ /* 0x000fe20008000f00 */
[----:B------:R-:W-:Y:S10]  /*8d00*/  ENDCOLLECTIVE ;  /* 0x000000000000791b */ /* 0x000ff40003800000 */
.L_x_194:
[----:B------:R-:W-:Y:S05]  /*8d10*/  BSYNC B0 ;  /* 0x0000000000007941 */ /* 0x000fea0003800000 */
.L_x_193:
[----:B------:R-:W-:Y:S05]  /*8d20*/  BRA `(.L_x_195) ;  /* 0xfffffff400d07947 */ /* 0x000fea000383ffff */
.L_x_178:
[----:B0-----:R0:W1:Y:S02]  /*8d30*/  SYNCS.PHASECHK.TRANS64.TRYWAIT P0, [R7+URZ], R2 ;  /* 0x00000002070075a7 */ /* 0x001064000800017f */
[----:B-1----:R-:W-:Y:S05]  /*8d40*/  @!P0 NANOSLEEP.SYNCS 0x989680 ;  /* 0x009896800000895d */ /* 0x002fea0003900000 */
[----:B------:R-:W1:Y:S02]  /*8d50*/  @!P0 SYNCS.PHASECHK.TRANS64 P0, [R7+URZ], R2 ;  /* 0x00000002070085a7 */ /* 0x000e64000800007f */
[----:B-1----:R-:W-:Y:S05]  /*8d60*/  @!P0 BRA `(.L_x_178) ;  /* 0xfffffffc00f08947 */ /* 0x002fea000383ffff */
[----:B------:R-:W-:Y:S05]  /*8d70*/  BRA `(.L_x_196) ;  /* 0xfffffff800107947 */ /* 0x000fea000383ffff */
.L_x_179:
[----:B0-----:R0:W1:Y:S02]  /*8d80*/  SYNCS.PHASECHK.TRANS64.TRYWAIT P0, [R9+URZ], R4 ;  /* 0x00000004090075a7 */ /* 0x001064000800017f */
[----:B-1----:R-:W-:Y:S05]  /*8d90*/  @!P0 NANOSLEEP.SYNCS 0x989680 ;  /* 0x009896800000895d */ /* 0x002fea0003900000 */
[----:B------:R-:W1:Y:S02]  /*8da0*/  @!P0 SYNCS.PHASECHK.TRANS64 P0, [R9+URZ], R4 ;  /* 0x00000004090085a7 */ /* 0x000e64000800007f */
[----:B-1----:R-:W-:Y:S05]  /*8db0*/  @!P0 BRA `(.L_x_179) ;  /* 0xfffffffc00f08947 */ /* 0x002fea000383ffff */
[----:B------:R-:W-:Y:S05]  /*8dc0*/  BRA `(.L_x_197) ;  /* 0xfffffff800207947 */ /* 0x000fea000383ffff */
.L_x_180:
[----:B0-----:R0:W1:Y:S02]  /*8dd0*/  SYNCS.PHASECHK.TRANS64.TRYWAIT P0, [R6+URZ], R5 ;  /* 0x00000005060075a7 */ /* 0x001064000800017f */
[----:B-1----:R-:W-:Y:S05]  /*8de0*/  @!P0 NANOSLEEP.SYNCS 0x989680 ;  /* 0x009896800000895d */ /* 0x002fea0003900000 */
[----:B------:R-:W1:Y:S02]  /*8df0*/  @!P0 SYNCS.PHASECHK.TRANS64 P0, [R6+URZ], R5 ;  /* 0x00000005060085a7 */ /* 0x000e64000800007f */
[----:B-1----:R-:W-:Y:S05]  /*8e00*/  @!P0 BRA `(.L_x_180) ;  /* 0xfffffffc00f08947 */ /* 0x002fea000383ffff */
[----:B------:R-:W-:Y:S05]  /*8e10*/  BRA `(.L_x_198) ;  /* 0xfffffff800307947 */ /* 0x000fea000383ffff */
.L_x_181:
[----:B0-----:R0:W1:Y:S02]  /*8e20*/  SYNCS.PHASECHK.TRANS64.TRYWAIT P0, [R9+URZ], R4 ;  /* 0x00000004090075a7 */ /* 0x001064000800017f */
[----:B-1----:R-:W-:Y:S05]  /*8e30*/  @!P0 NANOSLEEP.SYNCS 0x989680 ;  /* 0x009896800000895d */ /* 0x002fea0003900000 */
[----:B------:R-:W1:Y:S02]  /*8e40*/  @!P0 SYNCS.PHASECHK.TRANS64 P0, [R9+URZ], R4 ;  /* 0x00000004090085a7 */ /* 0x000e64000800007f */
[----:B-1----:R-:W-:Y:S05]  /*8e50*/  @!P0 BRA `(.L_x_181) ;  /* 0xfffffffc00f08947 */ /* 0x002fea000383ffff */
[----:B------:R-:W-:Y:S05]  /*8e60*/  BRA `(.L_x_199) ;  /* 0xfffffff800407947 */ /* 0x000fea000383ffff */
.L_x_182:
[----:B0-----:R0:W1:Y:S02]  /*8e70*/  SYNCS.PHASECHK.TRANS64.TRYWAIT P0, [R6+URZ], R5 ;  /* 0x00000005060075a7 */ /* 0x001064000800017f */
[----:B-1----:R-:W-:Y:S05]  /*8e80*/  @!P0 NANOSLEEP.SYNCS 0x989680 ;  /* 0x009896800000895d */ /* 0x002fea0003900000 */
[----:B------:R-:W1:Y:S02]  /*8e90*/  @!P0 SYNCS.PHASECHK.TRANS64 P0, [R6+URZ], R5 ;  /* 0x00000005060085a7 */ /* 0x000e64000800007f */
[----:B-1----:R-:W-:Y:S05]  /*8ea0*/  @!P0 BRA `(.L_x_182) ;  /* 0xfffffffc00f08947 */ /* 0x002fea000383ffff */
[----:B------:R-:W-:Y:S05]  /*8eb0*/  BRA `(.L_x_200) ;  /* 0xfffffff800507947 */ /* 0x000fea000383ffff */
.L_x_183:
[----:B0-----:R0:W1:Y:S02]  /*8ec0*/  SYNCS.PHASECHK.TRANS64.TRYWAIT P0, [R9+URZ], R4 ;  /* 0x00000004090075a7 */ /* 0x001064000800017f */
[----:B-1----:R-:W-:Y:S05]  /*8ed0*/  @!P0 NANOSLEEP.SYNCS 0x989680 ;  /* 0x009896800000895d */ /* 0x002fea0003900000 */
[----:B------:R-:W1:Y:S02]  /*8ee0*/  @!P0 SYNCS.PHASECHK.TRANS64 P0, [R9+URZ], R4 ;  /* 0x00000004090085a7 */ /* 0x000e64000800007f */
[----:B-1----:R-:W-:Y:S05]  /*8ef0*/  @!P0 BRA `(.L_x_183) ;  /* 0xfffffffc00f08947 */ /* 0x002fea000383ffff */
[----:B------:R-:W-:Y:S05]  /*8f00*/  BRA `(.L_x_201) ;  /* 0xfffffff800607947 */ /* 0x000fea000383ffff */
.L_x_184:
[----:B0-----:R0:W1:Y:S02]  /*8f10*/  SYNCS.PHASECHK.TRANS64.TRYWAIT P0, [R6+URZ], R5 ;  /* 0x00000005060075a7 */ /* 0x001064000800017f */
[----:B-1----:R-:W-:Y:S05]  /*8f20*/  @!P0 NANOSLEEP.SYNCS 0x989680 ;  /* 0x009896800000895d */ /* 0x002fea0003900000 */
[----:B------:R-:W1:Y:S02]  /*8f30*/  @!P0 SYNCS.PHASECHK.TRANS64 P0, [R6+URZ], R5 ;  /* 0x00000005060085a7 */ /* 0x000e64000800007f */
[----:B-1----:R-:W-:Y:S05]  /*8f40*/  @!P0 BRA `(.L_x_184) ;  /* 0xfffffffc00f08947 */ /* 0x002fea000383ffff */
[----:B------:R-:W-:Y:S05]  /*8f50*/  BRA `(.L_x_202) ;  /* 0xfffffff800707947 */ /* 0x000fea000383ffff */
.L_x_185:
[----:B0-----:R0:W1:Y:S02]  /*8f60*/  SYNCS.PHASECHK.TRANS64.TRYWAIT P0, [R9+URZ], R4 ;  /* 0x00000004090075a7 */ /* 0x001064000800017f */
[----:B-1----:R-:W-:Y:S05]  /*8f70*/  @!P0 NANOSLEEP.SYNCS 0x989680 ;  /* 0x009896800000895d */ /* 0x002fea0003900000 */
[----:B------:R-:W1:Y:S02]  /*8f80*/  @!P0 SYNCS.PHASECHK.TRANS64 P0, [R9+URZ], R4 ;  /* 0x00000004090085a7 */ /* 0x000e64000800007f */
[----:B-1----:R-:W-:Y:S05]  /*8f90*/  @!P0 BRA `(.L_x_185) ;  /* 0xfffffffc00f08947 */ /* 0x002fea000383ffff */
[----:B------:R-:W-:Y:S05]  /*8fa0*/  BRA `(.L_x_203) ;  /* 0xfffffff800807947 */ /* 0x000fea000383ffff */
.L_x_186:
[----:B0-----:R0:W1:Y:S02]  /*8fb0*/  SYNCS.PHASECHK.TRANS64.TRYWAIT P0, [R6+URZ], R5 ;  /* 0x00000005060075a7 */ /* 0x001064000800017f */
[----:B-1----:R-:W-:Y:S05]  /*8fc0*/  @!P0 NANOSLEEP.SYNCS 0x989680 ;  /* 0x009896800000895d */ /* 0x002fea0003900000 */
[----:B------:R-:W1:Y:S02]  /*8fd0*/  @!P0 SYNCS.PHASECHK.TRANS64 P0, [R6+URZ], R5 ;  /* 0x00000005060085a7 */ /* 0x000e64000800007f */
[----:B-1----:R-:W-:Y:S05]  /*8fe0*/  @!P0 BRA `(.L_x_186) ;  /* 0xfffffffc00f08947 */ /* 0x002fea000383ffff */
[----:B------:R-:W-:Y:S05]  /*8ff0*/  BRA `(.L_x_204) ;  /* 0xfffffff800907947 */ /* 0x000fea000383ffff */
.L_x_187:
[----:B-1----:R1:W2:Y:S02]  /*9000*/  SYNCS.PHASECHK.TRANS64.TRYWAIT P0, [R9+URZ], R4 ;  /* 0x00000004090075a7 */ /* 0x0022a4000800017f */
[----:B--2---:R-:W-:Y:S05]  /*9010*/  @!P0 NANOSLEEP.SYNCS 0x989680 ;  /* 0x009896800000895d */ /* 0x004fea0003900000 */
[----:B------:R-:W2:Y:S02]  /*9020*/  @!P0 SYNCS.PHASECHK.TRANS64 P0, [R9+URZ], R4 ;  /* 0x00000004090085a7 */ /* 0x000ea4000800007f */
[----:B--2---:R-:W-:Y:S05]  /*9030*/  @!P0 BRA `(.L_x_187) ;  /* 0xfffffffc00f08947 */ /* 0x004fea000383ffff */
[----:B------:R-:W-:Y:S05]  /*9040*/  BRA `(.L_x_205) ;  /* 0xfffffff800987947 */ /* 0x000fea000383ffff */
.L_x_206:
[----:B------:R-:W-:-:S00]  /*9050*/  BRA `(.L_x_206) ;  /* 0xfffffffc00fc7947 */ /* 0x000fc0000383ffff */
[----:B------:R-:W-:-:S00]  /*9060*/  NOP ;  /* 0x0000000000007918 */ /* 0x000fc00000000000 */
        /* <DEDUP_REMOVED lines=9> */
.L_x_207:


//--------------------- .nv.global.init           --------------------------
	.section	.nv.global.init,"aw",@progbits
.nv.global.init:
	.type		$str$22,@object
	.size		$str$22,($str$23 - $str$22)
$str$22:
        /*0000*/ 	.byte	0x6b, 0x5f, 0x74, 0x69, 0x6c, 0x65, 0x5f, 0x63, 0x6f, 0x75, 0x6e, 0x74, 0x20, 0x3e, 0x3d, 0x20
        /*0010*/ 	.byte	0x31, 0x00
	.type		$str$23,@object
	.size		$str$23,(__unnamed_1 - $str$23)
$str$23:
        /*0012*/ 	.byte	0x2f, 0x74, 0x6d, 0x70, 0x2f, 0x63, 0x75, 0x74, 0x6c, 0x61, 0x73, 0x73, 0x5f, 0x73, 0x77, 0x65
        /*0022*/ 	.byte	0x65, 0x70, 0x5f, 0x73, 0x72, 0x63, 0x2f, 0x69, 0x6e, 0x63, 0x6c, 0x75, 0x64, 0x65, 0x2f, 0x63
        /*0032*/ 	.byte	0x75, 0x74, 0x6c, 0x61, 0x73, 0x73, 0x2f, 0x67, 0x65, 0x6d, 0x6d, 0x2f, 0x63, 0x6f, 0x6c, 0x6c
        /*0042*/ 	.byte	0x65, 0x63, 0x74, 0x69, 0x76, 0x65, 0x2f, 0x73, 0x6d, 0x39, 0x30, 0x5f, 0x6d, 0x6d, 0x61, 0x5f
        /*0052*/ 	.byte	0x74, 0x6d, 0x61, 0x5f, 0x67, 0x6d, 0x6d, 0x61, 0x5f, 0x73, 0x73, 0x5f, 0x77, 0x61, 0x72, 0x70
        /*0062*/ 	.byte	0x73, 0x70, 0x65, 0x63, 0x69, 0x61, 0x6c, 0x69, 0x7a, 0x65, 0x64, 0x2e, 0x68, 0x70, 0x70, 0x00
	.type		__unnamed_1,@object
	.size		__unnamed_1,(.L_0 - __unnamed_1)
__unnamed_1:
        /*0072*/ 	.byte	0x76, 0x6f, 0x69, 0x64, 0x20, 0x63, 0x75, 0x74, 0x6c, 0x61, 0x73, 0x73, 0x3a, 0x3a, 0x67, 0x65
        /* <DEDUP_REMOVED lines=179> */
        /*0bb2*/ 	.byte	0x69, 0x64, 0x65, 0x6e, 0x74, 0x69, 0x74, 0x79, 0x5d, 0x00
.L_0:


//--------------------- .nv.shared._ZN7cutlass13device_kernelINS_4gemm6kernel13GemmUniversalIN4cute5tupleIJiiiiEEENS1_10collective13CollectiveMmaINS1_34MainloopSm90TmaGmmaWarpSpecializedILi11ENS5_IJNS4_1CILi1EEESB_SB_EEENS1_35KernelTmaWarpSpecializedCooperativeEEENS5_IJNSA_ILi256EEENSA_ILi64EEENSA_ILi32EEEEEENS_6half_tENS5_IJlSB_lEEESJ_SK_NS4_8TiledMMAINS4_8MMA_AtomIJNS4_4SM904GMMA25MMA_64x64x16_F32F16F16_SSILNSO_5MajorE0ELSQ_0ELNSO_7ScaleInE1ELSR_1EEEEEENS4_6LayoutINS5_IJNSA_ILi2EEESB_SB_EEENS5_IJSB_NSA_ILi0EEESX_EEEEENS5_IJNS4_10UnderscoreES10_S10_EEEEENS4_13SM90_TMA_LOADENS4_14ComposedLayoutINS4_7SwizzleILi2ELi4ELi3EEENS4_18smem_ptr_flag_bitsILi16EEENSU_INS5_IJNSA_ILi8EEESH_EEENS5_IJSH_SB_EEEEEEEvNS4_8identityES13_S1D_vS1E_EENS_8epilogue10collective6detail29Sm90TmaWarpSpecializedAdapterINS1H_15DefaultEpilogueISJ_SK_SK_NS1G_6thread17LinearCombinationISJ_Li1EffLNS1L_9ScaleType4KindE0ELNS_15FloatRoundStyleE2ESJ_EENS1_15EpilogueDefaultEEEEEvvEEEEvNT_6ParamsE --------------------------
	.section	.nv.shared._ZN7cutlass13device_kernelINS_4gemm6kernel13GemmUniversalIN4cute5tupleIJiiiiEEENS1_10collective13CollectiveMmaINS1_34MainloopSm90TmaGmmaWarpSpecializedILi11ENS5_IJNS4_1CILi1EEESB_SB_EEENS1_35KernelTmaWarpSpecializedCooperativeEEENS5_IJNSA_ILi256EEENSA_ILi64EEENSA_ILi32EEEEEENS_6half_tENS5_IJlSB_lEEESJ_SK_NS4_8TiledMMAINS4_8MMA_AtomIJNS4_4SM904GMMA25MMA_64x64x16_F32F16F16_SSILNSO_5MajorE0ELSQ_0ELNSO_7ScaleInE1ELSR_1EEEEEENS4_6LayoutINS5_IJNSA_ILi2EEESB_SB_EEENS5_IJSB_NSA_ILi0EEESX_EEEEENS5_IJNS4_10UnderscoreES10_S10_EEEEENS4_13SM90_TMA_LOADENS4_14ComposedLayoutINS4_7SwizzleILi2ELi4ELi3EEENS4_18smem_ptr_flag_bitsILi16EEENSU_INS5_IJNSA_ILi8EEESH_EEENS5_IJSH_SB_EEEEEEEvNS4_8identityES13_S1D_vS1E_EENS_8epilogue10collective6detail29Sm90TmaWarpSpecializedAdapterINS1H_15DefaultEpilogueISJ_SK_SK_NS1G_6thread17LinearCombinationISJ_Li1EffLNS1L_9ScaleType4KindE0ELNS_15FloatRoundStyleE2ESJ_EENS1_15EpilogueDefaultEEEEEvvEEEEvNT_6ParamsE,"aw",@nobits
	.sectionflags	@""
	.align	16
	.zero		1024


//--------------------- .nv.shared.reserved.0     --------------------------
	.section	.nv.shared.reserved.0,"aw",@nobits
	.weak		__nv_reservedSMEM_offset_0_alias
	.size		__nv_reservedSMEM_offset_0_alias, 0, 0
	.other		__nv_reservedSMEM_offset_0_alias,@"STO_CUDA_RESERVED_SHARED STV_DEFAULT"
__nv_reservedSMEM_offset_0_alias:
	.zero		0


//--------------------- .nv.global                --------------------------
	.section	.nv.global,"aw",@nobits
.nv.global:
	.type		_ZN40_INTERNAL_83edf1a1_4_k_cu_eb74dcce_302444cute1_E,@object
	.size		_ZN40_INTERNAL_83edf1a1_4_k_cu_eb74dcce_302444cute1_E,(_ZN40_INTERNAL_83edf1a1_4_k_cu_eb74dcce_302444cuda3std3__45__cpo6cbeginE - _ZN40_INTERNAL_83edf1a1_4_k_cu_eb74dcce_302444cute1_E)
_ZN40_INTERNAL_83edf1a1_4_k_cu_eb74dcce_302444cute1_E:
	.zero		1
	.type		_ZN40_INTERNAL_83edf1a1_4_k_cu_eb74dcce_302444cuda3std3__45__cpo6cbeginE,@object
	.size		_ZN40_INTERNAL_83edf1a1_4_k_cu_eb74dcce_302444cuda3std3__45__cpo6cbeginE,(_ZN40_INTERNAL_83edf1a1_4_k_cu_eb74dcce_302444cuda3std3__48in_placeE - _ZN40_INTERNAL_83edf1a1_4_k_cu_eb74dcce_302444cuda3std3__45__cpo6cbeginE)
_ZN40_INTERNAL_83edf1a1_4_k_cu_eb74dcce_302444cuda3std3__45__cpo6cbeginE:
	.zero		1
	.type		_ZN40_INTERNAL_83edf1a1_4_k_cu_eb74dcce_302444cuda3std3__48in_placeE,@object
	.size		_ZN40_INTERNAL_83edf1a1_4_k_cu_eb74dcce_302444cuda3std3__48in_placeE,(_ZN40_INTERNAL_83edf1a1_4_k_cu_eb74dcce_302444cuda3std6ranges3__45__cpo9iter_moveE - _ZN40_INTERNAL_83edf1a1_4_k_cu_eb74dcce_302444cuda3std3__48in_placeE)
_ZN40_INTERNAL_83edf1a1_4_k_cu_eb74dcce_302444cuda3std3__48in_placeE:
	.zero		1
	.type		_ZN40_INTERNAL_83edf1a1_4_k_cu_eb74dcce_302444cuda3std6ranges3__45__cpo9iter_moveE,@object
	.size		_ZN40_INTERNAL_83edf1a1_4_k_cu_eb74dcce_302444cuda3std6ranges3__45__cpo9iter_moveE,(_ZN40_INTERNAL_83edf1a1_4_k_cu_eb74dcce_302444cuda3std3__45__cpo5beginE - _ZN40_INTERNAL_83edf1a1_4_k_cu_eb74dcce_302444cuda3std6ranges3__45__cpo9iter_moveE)
_ZN40_INTERNAL_83edf1a1_4_k_cu_eb74dcce_302444cuda3std6ranges3__45__cpo9iter_moveE:
	.zero		1
	.type		_ZN40_INTERNAL_83edf1a1_4_k_cu_eb74dcce_302444cuda3std3__45__cpo5beginE,@object
	.size		_ZN40_INTERNAL_83edf1a1_4_k_cu_eb74dcce_302444cuda3std3__45__cpo5beginE,(_ZN40_INTERNAL_83edf1a1_4_k_cu_eb74dcce_302444cuda3std3__442_GLOBAL__N__83edf1a1_4_k_cu_eb74dcce_302446ignoreE - _ZN40_INTERNAL_83edf1a1_4_k_cu_eb74dcce_302444cuda3std3__45__cpo5beginE)
_ZN40_INTERNAL_83edf1a1_4_k_cu_eb74dcce_302444cuda3std3__45__cpo5beginE:
	.zero		1
	.type		_ZN40_INTERNAL_83edf1a1_4_k_cu_eb74dcce_302444cuda3std3__442_GLOBAL__N__83edf1a1_4_k_cu_eb74dcce_302446ignoreE,@object
	.size		_ZN40_INTERNAL_83edf1a1_4_k_cu_eb74dcce_302444cuda3std3__442_GLOBAL__N__83edf1a1_4_k_cu_eb74dcce_302446ignoreE,(_ZN40_INTERNAL_83edf1a1_4_k_cu_eb74dcce_302444cute7productE - _ZN40_INTERNAL_83edf1a1_4_k_cu_eb74dcce_302444cuda3std3__442_GLOBAL__N__83edf1a1_4_k_cu_eb74dcce_302446ignoreE)
_ZN40_INTERNAL_83edf1a1_4_k_cu_eb74dcce_302444cuda3std3__442_GLOBAL__N__83edf1a1_4_k_cu_eb74dcce_302446ignoreE:
	.zero		1
	.type		_ZN40_INTERNAL_83edf1a1_4_k_cu_eb74dcce_302444cute7productE,@object
	.size		_ZN40_INTERNAL_83edf1a1_4_k_cu_eb74dcce_302444cute7productE,(_ZN40_INTERNAL_83edf1a1_4_k_cu_eb74dcce_302444cuda3std3__45__cpo3endE - _ZN40_INTERNAL_83edf1a1_4_k_cu_eb74dcce_302444cute7productE)
_ZN40_INTERNAL_83edf1a1_4_k_cu_eb74dcce_302444cute7productE:
	.zero		1
	.type		_ZN40_INTERNAL_83edf1a1_4_k_cu_eb74dcce_302444cuda3std3__45__cpo3endE,@object
	.size		_ZN40_INTERNAL_83edf1a1_4_k_cu_eb74dcce_302444cuda3std3__45__cpo3endE,(_ZN40_INTERNAL_83edf1a1_4_k_cu_eb74dcce_302444cuda3std3__419piecewise_constructE - _ZN40_INTERNAL_83edf1a1_4_k_cu_eb74dcce_302444cuda3std3__45__cpo3endE)
_ZN40_INTERNAL_83edf1a1_4_k_cu_eb74dcce_302444cuda3std3__45__cpo3endE:
	.zero		1
	.type		_ZN40_INTERNAL_83edf1a1_4_k_cu_eb74dcce_302444cuda3std3__419piecewise_constructE,@object
	.size		_ZN40_INTERNAL_83edf1a1_4_k_cu_eb74dcce_302444cuda3std3__419piecewise_constructE,(_ZN40_INTERNAL_83edf1a1_4_k_cu_eb74dcce_302444cuda3std3__45__cpo4cendE - _ZN40_INTERNAL_83edf1a1_4_k_cu_eb74dcce_302444cuda3std3__419piecewise_constructE)
_ZN40_INTERNAL_83edf1a1_4_k_cu_eb74dcce_302444cuda3std3__419piecewise_constructE:
	.zero		1
	.type		_ZN40_INTERNAL_83edf1a1_4_k_cu_eb74dcce_302444cuda3std3__45__cpo4cendE,@object
	.size		_ZN40_INTERNAL_83edf1a1_4_k_cu_eb74dcce_302444cuda3std3__45__cpo4cendE,(_ZN40_INTERNAL_83edf1a1_4_k_cu_eb74dcce_302444cuda3std6ranges3__45__cpo4swapE - _ZN40_INTERNAL_83edf1a1_4_k_cu_eb74dcce_302444cuda3std3__45__cpo4cendE)
_ZN40_INTERNAL_83edf1a1_4_k_cu_eb74dcce_302444cuda3std3__45__cpo4cendE:
	.zero		1
	.type		_ZN40_INTERNAL_83edf1a1_4_k_cu_eb74dcce_302444cuda3std6ranges3__45__cpo4swapE,@object
	.size		_ZN40_INTERNAL_83edf1a1_4_k_cu_eb74dcce_302444cuda3std6ranges3__45__cpo4swapE,(.L_8 - _ZN40_INTERNAL_83edf1a1_4_k_cu_eb74dcce_302444cuda3std6ranges3__45__cpo4swapE)
_ZN40_INTERNAL_83edf1a1_4_k_cu_eb74dcce_302444cuda3std6ranges3__45__cpo4swapE:
	.zero		1
.L_8:


//--------------------- .nv.constant0._ZN7cutlass13device_kernelINS_4gemm6kernel13GemmUniversalIN4cute5tupleIJiiiiEEENS1_10collective13CollectiveMmaINS1_34MainloopSm90TmaGmmaWarpSpecializedILi11ENS5_IJNS4_1CILi1EEESB_SB_EEENS1_35KernelTmaWarpSpecializedCooperativeEEENS5_IJNSA_ILi256EEENSA_ILi64EEENSA_ILi32EEEEEENS_6half_tENS5_IJlSB_lEEESJ_SK_NS4_8TiledMMAINS4_8MMA_AtomIJNS4_4SM904GMMA25MMA_64x64x16_F32F16F16_SSILNSO_5MajorE0ELSQ_0ELNSO_7ScaleInE1ELSR_1EEEEEENS4_6LayoutINS5_IJNSA_ILi2EEESB_SB_EEENS5_IJSB_NSA_ILi0EEESX_EEEEENS5_IJNS4_10UnderscoreES10_S10_EEEEENS4_13SM90_TMA_LOADENS4_14ComposedLayoutINS4_7SwizzleILi2ELi4ELi3EEENS4_18smem_ptr_flag_bitsILi16EEENSU_INS5_IJNSA_ILi8EEESH_EEENS5_IJSH_SB_EEEEEEEvNS4_8identityES13_S1D_vS1E_EENS_8epilogue10collective6detail29Sm90TmaWarpSpecializedAdapterINS1H_15DefaultEpilogueISJ_SK_SK_NS1G_6thread17LinearCombinationISJ_Li1EffLNS1L_9ScaleType4KindE0ELNS_15FloatRoundStyleE2ESJ_EENS1_15EpilogueDefaultEEEEEvvEEEEvNT_6ParamsE --------------------------
	.section	.nv.constant0._ZN7cutlass13device_kernelINS_4gemm6kernel13GemmUniversalIN4cute5tupleIJiiiiEEENS1_10collective13CollectiveMmaINS1_34MainloopSm90TmaGmmaWarpSpecializedILi11ENS5_IJNS4_1CILi1EEESB_SB_EEENS1_35KernelTmaWarpSpecializedCooperativeEEENS5_IJNSA_ILi256EEENSA_ILi64EEENSA_ILi32EEEEEENS_6half_tENS5_IJlSB_lEEESJ_SK_NS4_8TiledMMAINS4_8MMA_AtomIJNS4_4SM904GMMA25MMA_64x64x16_F32F16F16_SSILNSO_5MajorE0ELSQ_0ELNSO_7ScaleInE1ELSR_1EEEEEENS4_6LayoutINS5_IJNSA_ILi2EEESB_SB_EEENS5_IJSB_NSA_ILi0EEESX_EEEEENS5_IJNS4_10UnderscoreES10_S10_EEEEENS4_13SM90_TMA_LOADENS4_14ComposedLayoutINS4_7SwizzleILi2ELi4ELi3EEENS4_18smem_ptr_flag_bitsILi16EEENSU_INS5_IJNSA_ILi8EEESH_EEENS5_IJSH_SB_EEEEEEEvNS4_8identityES13_S1D_vS1E_EENS_8epilogue10collective6detail29Sm90TmaWarpSpecializedAdapterINS1H_15DefaultEpilogueISJ_SK_SK_NS1G_6thread17LinearCombinationISJ_Li1EffLNS1L_9ScaleType4KindE0ELNS_15FloatRoundStyleE2ESJ_EENS1_15EpilogueDefaultEEEEEvvEEEEvNT_6ParamsE,"a",@progbits
	.sectionflags	@""
	.align	4
.nv.constant0._ZN7cutlass13device_kernelINS_4gemm6kernel13GemmUniversalIN4cute5tupleIJiiiiEEENS1_10collective13CollectiveMmaINS1_34MainloopSm90TmaGmmaWarpSpecializedILi11ENS5_IJNS4_1CILi1EEESB_SB_EEENS1_35KernelTmaWarpSpecializedCooperativeEEENS5_IJNSA_ILi256EEENSA_ILi64EEENSA_ILi32EEEEEENS_6half_tENS5_IJlSB_lEEESJ_SK_NS4_8TiledMMAINS4_8MMA_AtomIJNS4_4SM904GMMA25MMA_64x64x16_F32F16F16_SSILNSO_5MajorE0ELSQ_0ELNSO_7ScaleInE1ELSR_1EEEEEENS4_6LayoutINS5_IJNSA_ILi2EEESB_SB_EEENS5_IJSB_NSA_ILi0EEESX_EEEEENS5_IJNS4_10UnderscoreES10_S10_EEEEENS4_13SM90_TMA_LOADENS4_14ComposedLayoutINS4_7SwizzleILi2ELi4ELi3EEENS4_18smem_ptr_flag_bitsILi16EEENSU_INS5_IJNSA_ILi8EEESH_EEENS5_IJSH_SB_EEEEEEEvNS4_8identityES13_S1D_vS1E_EENS_8epilogue10collective6detail29Sm90TmaWarpSpecializedAdapterINS1H_15DefaultEpilogueISJ_SK_SK_NS1G_6thread17LinearCombinationISJ_Li1EffLNS1L_9ScaleType4KindE0ELNS_15FloatRoundStyleE2ESJ_EENS1_15EpilogueDefaultEEEEEvvEEEEvNT_6ParamsE:
	.zero		1664


//--------------------- SYMBOLS --------------------------

	.type		.nv.reservedSmem.offset0,@object
	.size		.nv.reservedSmem.offset0,0x4
	.type		__assertfail,@function
